	.target	sm_90a

	.elftype	@"ET_EXEC"


//--------------------- .note.nv.tkinfo           --------------------------
	.section	.note.nv.tkinfo,"",@"SHT_NOTE"
	.sectionflags	@"SHF_NOTE_NV_TKINFO"
	.tkinfo
        /*0018*/ 	.word	0x00000002
        /*0030*/ 	.string	""
        /*0030*/ 	.string	"ptxas"
        /*0030*/ 	.string	"Cuda compilation tools, release 13.0, V13.0.88"
        /*0030*/ 	.string	"Build cuda_13.0.r13.0/compiler.36424714_0"
        /*0030*/ 	.string	"-arch sm_90a -m 64 "



//--------------------- .note.nv.cuinfo           --------------------------
	.section	.note.nv.cuinfo,"",@"SHT_NOTE"
	.sectionflags	@"SHF_NOTE_NV_CUINFO"
        /*0018*/ 	.short	0x0002
        /*001a*/ 	.short	0x005a
        /*001c*/ 	.short	0x0082
	.zero		2


//--------------------- .nv.info                  --------------------------
	.section	.nv.info,"",@"SHT_CUDA_INFO"
	.align	4


	//----- nvinfo : EIATTR_REGCOUNT
	.align		4
        /*0000*/ 	.byte	0x04, 0x2f
        /*0002*/ 	.short	(.L_12 - .L_11)
	.align		4
.L_11:
        /*0004*/ 	.word	index@(_ZN7cutlass13device_kernelINS_4gemm6kernel13GemmUniversalIN4cute5tupleIJiiiiEEENS1_10collective13CollectiveMmaINS1_37MainloopSm90TmaGmmaWarpSpecializedFP8ILi5ENS5_IJNS4_1CILi1EEESB_SB_EEENS1_35KernelTmaWarpSpecializedCooperativeEEENS5_IJNSA_ILi256EEENSA_ILi128EEENSA_ILi32EEEEEENS_12float_e5m2_tENS5_IJlSB_lEEESJ_SK_NS4_8TiledMMAINS4_8MMA_AtomIJNS4_4SM904GMMA31MMA_64x128x32_F32E5M2E5M2_SS_TNILNSO_7ScaleInE1ELSQ_1EEEEEENS4_6LayoutINS5_IJNSA_ILi2EEESB_SB_EEENS5_IJSB_NSA_ILi0EEESW_EEEEENS5_IJNS4_10UnderscoreESZ_SZ_EEEEENS4_13SM90_TMA_LOADENS4_14ComposedLayoutINS4_7SwizzleILi1ELi4ELi3EEENS4_18smem_ptr_flag_bitsILi8EEENST_INS5_IJNSA_ILi8EEESH_EEENS5_IJSH_SB_EEEEEEEvNS4_8identityES12_S1C_vS1D_EENS_8epilogue10collective6detail29Sm90TmaWarpSpecializedAdapterINS1G_15DefaultEpilogueISJ_SK_SK_NS1F_6thread17LinearCombinationISJ_Li1EffLNS1K_9ScaleType4KindE0ELNS_15FloatRoundStyleE2ESJ_EENS1_15EpilogueDefaultEEEEEvvEEEEvNT_6ParamsE)
        /*0008*/ 	.word	0x000000a8


	//----- nvinfo : EIATTR_FRAME_SIZE
	.align		4
.L_12:
        /*000c*/ 	.byte	0x04, 0x11
        /*000e*/ 	.short	(.L_14 - .L_13)
	.align		4
.L_13:
        /*0010*/ 	.word	index@(_ZN7cutlass13device_kernelINS_4gemm6kernel13GemmUniversalIN4cute5tupleIJiiiiEEENS1_10collective13CollectiveMmaINS1_37MainloopSm90TmaGmmaWarpSpecializedFP8ILi5ENS5_IJNS4_1CILi1EEESB_SB_EEENS1_35KernelTmaWarpSpecializedCooperativeEEENS5_IJNSA_ILi256EEENSA_ILi128EEENSA_ILi32EEEEEENS_12float_e5m2_tENS5_IJlSB_lEEESJ_SK_NS4_8TiledMMAINS4_8MMA_AtomIJNS4_4SM904GMMA31MMA_64x128x32_F32E5M2E5M2_SS_TNILNSO_7ScaleInE1ELSQ_1EEEEEENS4_6LayoutINS5_IJNSA_ILi2EEESB_SB_EEENS5_IJSB_NSA_ILi0EEESW_EEEEENS5_IJNS4_10UnderscoreESZ_SZ_EEEEENS4_13SM90_TMA_LOADENS4_14ComposedLayoutINS4_7SwizzleILi1ELi4ELi3EEENS4_18smem_ptr_flag_bitsILi8EEENST_INS5_IJNSA_ILi8EEESH_EEENS5_IJSH_SB_EEEEEEEvNS4_8identityES12_S1C_vS1D_EENS_8epilogue10collective6detail29Sm90TmaWarpSpecializedAdapterINS1G_15DefaultEpilogueISJ_SK_SK_NS1F_6thread17LinearCombinationISJ_Li1EffLNS1K_9ScaleType4KindE0ELNS_15FloatRoundStyleE2ESJ_EENS1_15EpilogueDefaultEEEEEvvEEEEvNT_6ParamsE)
        /*0014*/ 	.word	0x00000100


	//----- nvinfo : EIATTR_MIN_STACK_SIZE
	.align		4
.L_14:
        /*0018*/ 	.byte	0x04, 0x12
        /*001a*/ 	.short	(.L_16 - .L_15)
	.align		4
.L_15:
        /*001c*/ 	.word	index@(_ZN7cutlass13device_kernelINS_4gemm6kernel13GemmUniversalIN4cute5tupleIJiiiiEEENS1_10collective13CollectiveMmaINS1_37MainloopSm90TmaGmmaWarpSpecializedFP8ILi5ENS5_IJNS4_1CILi1EEESB_SB_EEENS1_35KernelTmaWarpSpecializedCooperativeEEENS5_IJNSA_ILi256EEENSA_ILi128EEENSA_ILi32EEEEEENS_12float_e5m2_tENS5_IJlSB_lEEESJ_SK_NS4_8TiledMMAINS4_8MMA_AtomIJNS4_4SM904GMMA31MMA_64x128x32_F32E5M2E5M2_SS_TNILNSO_7ScaleInE1ELSQ_1EEEEEENS4_6LayoutINS5_IJNSA_ILi2EEESB_SB_EEENS5_IJSB_NSA_ILi0EEESW_EEEEENS5_IJNS4_10UnderscoreESZ_SZ_EEEEENS4_13SM90_TMA_LOADENS4_14ComposedLayoutINS4_7SwizzleILi1ELi4ELi3EEENS4_18smem_ptr_flag_bitsILi8EEENST_INS5_IJNSA_ILi8EEESH_EEENS5_IJSH_SB_EEEEEEEvNS4_8identityES12_S1C_vS1D_EENS_8epilogue10collective6detail29Sm90TmaWarpSpecializedAdapterINS1G_15DefaultEpilogueISJ_SK_SK_NS1F_6thread17LinearCombinationISJ_Li1EffLNS1K_9ScaleType4KindE0ELNS_15FloatRoundStyleE2ESJ_EENS1_15EpilogueDefaultEEEEEvvEEEEvNT_6ParamsE)
        /*0020*/ 	.word	0x00000100
.L_16:


//--------------------- .nv.compat                --------------------------
	.section	.nv.compat,"",@"SHT_CUDA_COMPAT_INFO"
	.align	4
        /*0000*/ 	.byte	0x02, 0x09, 0x01, 0x00, 0x02, 0x02, 0x04, 0x00, 0x02, 0x05, 0x05, 0x00, 0x03, 0x07, 0x01, 0x01
        /*0010*/ 	.byte	0x02, 0x03, 0x01, 0x00, 0x02, 0x06, 0x01, 0x00, 0x04, 0x0b, 0x08, 0x00, 0x00, 0x00, 0x00, 0x00
        /*0020*/ 	.byte	0x00, 0x00, 0x00, 0x00


//--------------------- .nv.info._ZN7cutlass13device_kernelINS_4gemm6kernel13GemmUniversalIN4cute5tupleIJiiiiEEENS1_10collective13CollectiveMmaINS1_37MainloopSm90TmaGmmaWarpSpecializedFP8ILi5ENS5_IJNS4_1CILi1EEESB_SB_EEENS1_35KernelTmaWarpSpecializedCooperativeEEENS5_IJNSA_ILi256EEENSA_ILi128EEENSA_ILi32EEEEEENS_12float_e5m2_tENS5_IJlSB_lEEESJ_SK_NS4_8TiledMMAINS4_8MMA_AtomIJNS4_4SM904GMMA31MMA_64x128x32_F32E5M2E5M2_SS_TNILNSO_7ScaleInE1ELSQ_1EEEEEENS4_6LayoutINS5_IJNSA_ILi2EEESB_SB_EEENS5_IJSB_NSA_ILi0EEESW_EEEEENS5_IJNS4_10UnderscoreESZ_SZ_EEEEENS4_13SM90_TMA_LOADENS4_14ComposedLayoutINS4_7SwizzleILi1ELi4ELi3EEENS4_18smem_ptr_flag_bitsILi8EEENST_INS5_IJNSA_ILi8EEESH_EEENS5_IJSH_SB_EEEEEEEvNS4_8identityES12_S1C_vS1D_EENS_8epilogue10collective6detail29Sm90TmaWarpSpecializedAdapterINS1G_15DefaultEpilogueISJ_SK_SK_NS1F_6thread17LinearCombinationISJ_Li1EffLNS1K_9ScaleType4KindE0ELNS_15FloatRoundStyleE2ESJ_EENS1_15EpilogueDefaultEEEEEvvEEEEvNT_6ParamsE --------------------------
	.section	.nv.info._ZN7cutlass13device_kernelINS_4gemm6kernel13GemmUniversalIN4cute5tupleIJiiiiEEENS1_10collective13CollectiveMmaINS1_37MainloopSm90TmaGmmaWarpSpecializedFP8ILi5ENS5_IJNS4_1CILi1EEESB_SB_EEENS1_35KernelTmaWarpSpecializedCooperativeEEENS5_IJNSA_ILi256EEENSA_ILi128EEENSA_ILi32EEEEEENS_12float_e5m2_tENS5_IJlSB_lEEESJ_SK_NS4_8TiledMMAINS4_8MMA_AtomIJNS4_4SM904GMMA31MMA_64x128x32_F32E5M2E5M2_SS_TNILNSO_7ScaleInE1ELSQ_1EEEEEENS4_6LayoutINS5_IJNSA_ILi2EEESB_SB_EEENS5_IJSB_NSA_ILi0EEESW_EEEEENS5_IJNS4_10UnderscoreESZ_SZ_EEEEENS4_13SM90_TMA_LOADENS4_14ComposedLayoutINS4_7SwizzleILi1ELi4ELi3EEENS4_18smem_ptr_flag_bitsILi8EEENST_INS5_IJNSA_ILi8EEESH_EEENS5_IJSH_SB_EEEEEEEvNS4_8identityES12_S1C_vS1D_EENS_8epilogue10collective6detail29Sm90TmaWarpSpecializedAdapterINS1G_15DefaultEpilogueISJ_SK_SK_NS1F_6thread17LinearCombinationISJ_Li1EffLNS1K_9ScaleType4KindE0ELNS_15FloatRoundStyleE2ESJ_EENS1_15EpilogueDefaultEEEEEvvEEEEvNT_6ParamsE,"",@"SHT_CUDA_INFO"
	.sectionflags	@""
	.align	4


	//----- nvinfo : EIATTR_CUDA_API_VERSION
	.align		4
        /*0000*/ 	.byte	0x04, 0x37
        /*0002*/ 	.short	(.L_18 - .L_17)
.L_17:
        /*0004*/ 	.word	0x00000082


	//----- nvinfo : EIATTR_KPARAM_INFO
	.align		4
.L_18:
        /*0008*/ 	.byte	0x04, 0x17
        /*000a*/ 	.short	(.L_20 - .L_19)
.L_19:
        /*000c*/ 	.word	0x00000000
        /*0010*/ 	.short	0x0000
        /*0012*/ 	.short	0x0070
        /*0014*/ 	.byte	0x00, 0xf0, 0x01, 0x10


	//----- nvinfo : EIATTR_SPARSE_MMA_MASK
	.align		4
.L_20:
        /*0018*/ 	.byte	0x03, 0x50
        /*001a*/ 	.short	0x0000


	//----- nvinfo : EIATTR_MAXREG_COUNT
	.align		4
        /*001c*/ 	.byte	0x03, 0x1b
        /*001e*/ 	.short	0x00a8


	//----- nvinfo : EIATTR_NUM_BARRIERS
	.align		4
        /*0020*/ 	.byte	0x02, 0x4c
        /*0022*/ 	.byte	0x01
	.zero		1


	//----- nvinfo : EIATTR_ANNOTATIONS
	.align		4
        /*0024*/ 	.byte	0x04, 0x55
        /*0026*/ 	.short	(.L_22 - .L_21)


	//   ....[0]....
.L_21:
        /*0028*/ 	.word	0x00000001
        /*002c*/ 	.byte	0xb0, 0x05, 0x00, 0x00, 0x01, 0x00, 0x00, 0x00, 0xd0, 0x05, 0x00, 0x00, 0x01, 0x00, 0x00, 0x00
        /* <DEDUP_REMOVED lines=193> */
        /*0c4c*/ 	.byte	0x00, 0x02, 0x01, 0x00


	//----- nvinfo : EIATTR_MERCURY_ISA_VERSION
	.align		4
.L_22:
        /*0c50*/ 	.byte	0x03, 0x5f
        /*0c52*/ 	.short	0x0101


	//----- nvinfo : EIATTR_INT_WARP_WIDE_INSTR_OFFSETS
	.align		4
        /*0c54*/ 	.byte	0x04, 0x31
        /*0c56*/ 	.short	(.L_24 - .L_23)


	//   ....[0]....
.L_23:
        /*0c58*/ 	.word	0x00000480


	//   ....[1]....
        /*0c5c*/ 	.word	0x00000490


	//   ....[2]....
        /*0c60*/ 	.word	0x000005c0


	//----- nvinfo : EIATTR_COOP_GROUP_MASK_REGIDS
	.align		4
.L_24:
        /*0c64*/ 	.byte	0x04, 0x29
        /*0c66*/ 	.short	(.L_26 - .L_25)


	//   ....[0]....
.L_25:
        /*0c68*/ 	.word	0xffffffff


	//   ....[1]....
        /*0c6c*/ 	.word	0xffffffff


	//   ....[2]....
        /*0c70*/ 	.word	0xffffffff


	//   ....[3]....
        /*0c74*/ 	.word	0xffffffff


	//   ....[4]....
        /*0c78*/ 	.word	0xffffffff


	//----- nvinfo : EIATTR_COOP_GROUP_INSTR_OFFSETS
	.align		4
.L_26:
        /*0c7c*/ 	.byte	0x04, 0x28
        /*0c7e*/ 	.short	(.L_28 - .L_27)


	//   ....[0]....
.L_27:
        /*0c80*/ 	.word	0x00000070


	//   ....[1]....
        /*0c84*/ 	.word	0x00000080


	//   ....[2]....
        /*0c88*/ 	.word	0x000001a0


	//   ....[3]....
        /*0c8c*/ 	.word	0x000003d0


	//   ....[4]....
        /*0c90*/ 	.word	0x00001310


	//----- nvinfo : EIATTR_REG_RECONFIG
	.align		4
.L_28:
        /*0c94*/ 	.byte	0x01, 0x54
	.zero		2


	//----- nvinfo : EIATTR_MBARRIER_INSTR_OFFSETS
	.align		4
        /*0c98*/ 	.byte	0x04, 0x39
        /*0c9a*/ 	.short	(.L_30 - .L_29)


	//   ....[0]....
.L_29:
        /*0c9c*/ 	.word	0x00000320
        /*0ca0*/ 	.word	0x000000ff
        /*0ca4*/ 	.word	0x00000000
        /*0ca8*/ 	.short	0x0100
        /*0caa*/ 	.byte	0x09
	.zero		1


	//   ....[1]....
        /*0cac*/ 	.word	0x00000330
        /*0cb0*/ 	.word	0x000000ff
        /*0cb4*/ 	.word	0x00000028
        /*0cb8*/ 	.short	0x0100
        /*0cba*/ 	.byte	0x09
	.zero		1


	//   ....[2]....
        /*0cbc*/ 	.word	0x00000340
        /*0cc0*/ 	.word	0x000000ff
        /*0cc4*/ 	.word	0x00000008
        /*0cc8*/ 	.short	0x0100
        /*0cca*/ 	.byte	0x09
	.zero		1


	//   ....[3]....
        /*0ccc*/ 	.word	0x00000350
        /*0cd0*/ 	.word	0x000000ff
        /*0cd4*/ 	.word	0x00000030
        /*0cd8*/ 	.short	0x0100
        /*0cda*/ 	.byte	0x09
	.zero		1


	//   ....[4]....
        /*0cdc*/ 	.word	0x00000360
        /*0ce0*/ 	.word	0x000000ff
        /*0ce4*/ 	.word	0x00000010
        /*0ce8*/ 	.short	0x0100
        /*0cea*/ 	.byte	0x09
	.zero		1


	//   ....[5]....
        /*0cec*/ 	.word	0x00000370
        /*0cf0*/ 	.word	0x000000ff
        /*0cf4*/ 	.word	0x00000038
        /*0cf8*/ 	.short	0x0100
        /*0cfa*/ 	.byte	0x09
	.zero		1


	//   ....[6]....
        /*0cfc*/ 	.word	0x00000380
        /*0d00*/ 	.word	0x000000ff
        /*0d04*/ 	.word	0x00000018
        /*0d08*/ 	.short	0x0100
        /*0d0a*/ 	.byte	0x09
	.zero		1


	//   ....[7]....
        /*0d0c*/ 	.word	0x00000390
        /*0d10*/ 	.word	0x000000ff
        /*0d14*/ 	.word	0x00000040
        /*0d18*/ 	.short	0x0100
        /*0d1a*/ 	.byte	0x09
	.zero		1


	//   ....[8]....
        /*0d1c*/ 	.word	0x000003a0
        /*0d20*/ 	.word	0x000000ff
        /*0d24*/ 	.word	0x00000020
        /*0d28*/ 	.short	0x0100
        /*0d2a*/ 	.byte	0x09
	.zero		1


	//   ....[9]....
        /*0d2c*/ 	.word	0x000003b0
        /*0d30*/ 	.word	0x000000ff
        /*0d34*/ 	.word	0x00000048
        /*0d38*/ 	.short	0x0100
        /*0d3a*/ 	.byte	0x09
	.zero		1


	//   ....[10]....
        /*0d3c*/ 	.word	0x000005f0
        /*0d40*/ 	.word	0x000000ff
        /*0d44*/ 	.word	0x00000060
        /*0d48*/ 	.short	0x0100
        /*0d4a*/ 	.byte	0x06
	.zero		1


	//   ....[11]....
        /*0d4c*/ 	.word	0x00000600
        /*0d50*/ 	.word	0x000000ff
        /*0d54*/ 	.word	0x00000068
        /*0d58*/ 	.short	0x0100
        /*0d5a*/ 	.byte	0x06
	.zero		1


	//   ....[12]....
        /*0d5c*/ 	.word	0x00001b20
        /*0d60*/ 	.word	0x000000ff
        /*0d64*/ 	.word	0x00000000
        /*0d68*/ 	.short	0x010a
        /*0d6a*/ 	.byte	0x07
	.zero		1


	//   ....[13]....
        /*0d6c*/ 	.word	0x00001b80
        /*0d70*/ 	.word	0x000000ff
        /*0d74*/ 	.word	0x00000000
        /*0d78*/ 	.short	0x010a
        /*0d7a*/ 	.byte	0x07
	.zero		1


	//   ....[14]....
        /*0d7c*/ 	.word	0x00002d50
        /*0d80*/ 	.word	0x000000ff
        /*0d84*/ 	.word	0x00000000
        /*0d88*/ 	.short	0x010a
        /*0d8a*/ 	.byte	0x09
	.zero		1


	//   ....[15]....
        /*0d8c*/ 	.word	0x00002d90
        /*0d90*/ 	.word	0x000000ff
        /*0d94*/ 	.word	0x00000000
        /*0d98*/ 	.short	0x010a
        /*0d9a*/ 	.byte	0x09
	.zero		1


	//   ....[16]....
        /*0d9c*/ 	.word	0x00003d90
        /*0da0*/ 	.word	0x000000ff
        /*0da4*/ 	.word	0x00000000
        /*0da8*/ 	.short	0x0101
        /*0daa*/ 	.byte	0x08
	.zero		1


	//   ....[17]....
        /*0dac*/ 	.word	0x00004f60
        /*0db0*/ 	.word	0x000000ff
        /*0db4*/ 	.word	0x00000000
        /*0db8*/ 	.short	0x0101
        /*0dba*/ 	.byte	0x08
	.zero		1


	//   ....[18]....
        /*0dbc*/ 	.word	0x0000f390
        /*0dc0*/ 	.word	0x0000000d
        /*0dc4*/ 	.word	0x00000028
        /*0dc8*/ 	.short	0x010a
        /*0dca*/ 	.byte	0x3f
	.zero		1


	//   ....[19]....
        /*0dcc*/ 	.word	0x0000f750
        /*0dd0*/ 	.word	0x00000004
        /*0dd4*/ 	.word	0x00000068
        /*0dd8*/ 	.short	0x0101
        /*0dda*/ 	.byte	0x3f
	.zero		1


	//   ....[20]....
        /*0ddc*/ 	.word	0x0000fec0
        /*0de0*/ 	.word	0x00000007
        /*0de4*/ 	.word	0x00000000
        /*0de8*/ 	.short	0x010a
        /*0dea*/ 	.byte	0x3f
	.zero		1


	//   ....[21]....
        /*0dec*/ 	.word	0x0000ff40
        /*0df0*/ 	.word	0x00000009
        /*0df4*/ 	.word	0x00000000
        /*0df8*/ 	.short	0x010a
        /*0dfa*/ 	.byte	0x3f
	.zero		1


	//   ....[22]....
        /*0dfc*/ 	.word	0x0000ffd0
        /*0e00*/ 	.word	0x00000006
        /*0e04*/ 	.word	0x00000000
        /*0e08*/ 	.short	0x010a
        /*0e0a*/ 	.byte	0x3f
	.zero		1


	//   ....[23]....
        /*0e0c*/ 	.word	0x00010060
        /*0e10*/ 	.word	0x00000009
        /*0e14*/ 	.word	0x00000000
        /*0e18*/ 	.short	0x010a
        /*0e1a*/ 	.byte	0x3f
	.zero		1


	//   ....[24]....
        /*0e1c*/ 	.word	0x000100f0
        /*0e20*/ 	.word	0x00000003
        /*0e24*/ 	.word	0x00000000
        /*0e28*/ 	.short	0x010a
        /*0e2a*/ 	.byte	0x3f
	.zero		1


	//   ....[25]....
        /*0e2c*/ 	.word	0x00010160
        /*0e30*/ 	.word	0x00000003
        /*0e34*/ 	.word	0x00000000
        /*0e38*/ 	.short	0x010a
        /*0e3a*/ 	.byte	0x3f
	.zero		1


	//   ....[26]....
        /*0e3c*/ 	.word	0x000101d0
        /*0e40*/ 	.word	0x00000000
        /*0e44*/ 	.word	0x00000000
        /*0e48*/ 	.short	0x010a
        /*0e4a*/ 	.byte	0x3f
	.zero		1


	//   ....[27]....
        /*0e4c*/ 	.word	0x000102b0
        /*0e50*/ 	.word	0x0000000d
        /*0e54*/ 	.word	0x00000028
        /*0e58*/ 	.short	0x010a
        /*0e5a*/ 	.byte	0x3f
	.zero		1


	//   ....[28]....
        /*0e5c*/ 	.word	0x00010390
        /*0e60*/ 	.word	0x00000007
        /*0e64*/ 	.word	0x00000000
        /*0e68*/ 	.short	0x010a
        /*0e6a*/ 	.byte	0x3f
	.zero		1


	//   ....[29]....
        /*0e6c*/ 	.word	0x000103e0
        /*0e70*/ 	.word	0x00000009
        /*0e74*/ 	.word	0x00000000
        /*0e78*/ 	.short	0x010a
        /*0e7a*/ 	.byte	0x3f
	.zero		1


	//   ....[30]....
        /*0e7c*/ 	.word	0x00010430
        /*0e80*/ 	.word	0x00000006
        /*0e84*/ 	.word	0x00000000
        /*0e88*/ 	.short	0x010a
        /*0e8a*/ 	.byte	0x3f
	.zero		1


	//   ....[31]....
        /*0e8c*/ 	.word	0x00010480
        /*0e90*/ 	.word	0x00000009
        /*0e94*/ 	.word	0x00000000
        /*0e98*/ 	.short	0x010a
        /*0e9a*/ 	.byte	0x3f
	.zero		1


	//----- nvinfo : EIATTR_NUM_MBARRIERS
	.align		4
.L_30:
        /*0e9c*/ 	.byte	0x03, 0x38
        /*0e9e*/ 	.short	0x000c


	//----- nvinfo : EIATTR_EXIT_INSTR_OFFSETS
	.align		4
        /*0ea0*/ 	.byte	0x04, 0x1c
        /*0ea2*/ 	.short	(.L_32 - .L_31)


	//   ....[0]....
.L_31:
        /*0ea4*/ 	.word	0x00000660


	//   ....[1]....
        /*0ea8*/ 	.word	0x00000fb0


	//   ....[2]....
        /*0eac*/ 	.word	0x0000e9d0


	//   ....[3]....
        /*0eb0*/ 	.word	0x0000f020


	//   ....[4]....
        /*0eb4*/ 	.word	0x00010140


	//----- nvinfo : EIATTR_MAX_THREADS
	.align		4
.L_32:
        /*0eb8*/ 	.byte	0x04, 0x05
        /*0eba*/ 	.short	(.L_34 - .L_33)
.L_33:
        /*0ebc*/ 	.word	0x00000180
        /*0ec0*/ 	.word	0x00000001
        /*0ec4*/ 	.word	0x00000001


	//----- nvinfo : EIATTR_CRS_STACK_SIZE
	.align		4
.L_34:
        /*0ec8*/ 	.byte	0x04, 0x1e
        /*0eca*/ 	.short	(.L_36 - .L_35)
.L_35:
        /*0ecc*/ 	.word	0x00000000


	//----- nvinfo : EIATTR_CBANK_PARAM_SIZE
	.align		4
.L_36:
        /*0ed0*/ 	.byte	0x03, 0x19
        /*0ed2*/ 	.short	0x0470


	//----- nvinfo : EIATTR_PARAM_CBANK
	.align		4
        /*0ed4*/ 	.byte	0x04, 0x0a
        /*0ed6*/ 	.short	(.L_38 - .L_37)
	.align		4
.L_37:
        /*0ed8*/ 	.word	index@(.nv.constant0._ZN7cutlass13device_kernelINS_4gemm6kernel13GemmUniversalIN4cute5tupleIJiiiiEEENS1_10collective13CollectiveMmaINS1_37MainloopSm90TmaGmmaWarpSpecializedFP8ILi5ENS5_IJNS4_1CILi1EEESB_SB_EEENS1_35KernelTmaWarpSpecializedCooperativeEEENS5_IJNSA_ILi256EEENSA_ILi128EEENSA_ILi32EEEEEENS_12float_e5m2_tENS5_IJlSB_lEEESJ_SK_NS4_8TiledMMAINS4_8MMA_AtomIJNS4_4SM904GMMA31MMA_64x128x32_F32E5M2E5M2_SS_TNILNSO_7ScaleInE1ELSQ_1EEEEEENS4_6LayoutINS5_IJNSA_ILi2EEESB_SB_EEENS5_IJSB_NSA_ILi0EEESW_EEEEENS5_IJNS4_10UnderscoreESZ_SZ_EEEEENS4_13SM90_TMA_LOADENS4_14ComposedLayoutINS4_7SwizzleILi1ELi4ELi3EEENS4_18smem_ptr_flag_bitsILi8EEENST_INS5_IJNSA_ILi8EEESH_EEENS5_IJSH_SB_EEEEEEEvNS4_8identityES12_S1C_vS1D_EENS_8epilogue10collective6detail29Sm90TmaWarpSpecializedAdapterINS1G_15DefaultEpilogueISJ_SK_SK_NS1F_6thread17LinearCombinationISJ_Li1EffLNS1K_9ScaleType4KindE0ELNS_15FloatRoundStyleE2ESJ_EENS1_15EpilogueDefaultEEEEEvvEEEEvNT_6ParamsE)
        /*0edc*/ 	.short	0x0210
        /*0ede*/ 	.short	0x0470


	//----- nvinfo : EIATTR_SW_WAR
	.align		4
.L_38:
        /*0ee0*/ 	.byte	0x04, 0x36
        /*0ee2*/ 	.short	(.L_40 - .L_39)
.L_39:
        /*0ee4*/ 	.word	0x00000008
.L_40:


//--------------------- .nv.callgraph             --------------------------
	.section	.nv.callgraph,"",@"SHT_CUDA_CALLGRAPH"
	.align	4
	.sectionentsize	8
	.align		4
        /*0000*/ 	.word	0x00000000
	.align		4
        /*0004*/ 	.word	0xffffffff
	.align		4
        /*0008*/ 	.word	0x00000000
	.align		4
        /*000c*/ 	.word	0xfffffffe
	.align		4
        /*0010*/ 	.word	0x00000000
	.align		4
        /*0014*/ 	.word	0xfffffffd
	.align		4
        /*0018*/ 	.word	0x00000000
	.align		4
        /*001c*/ 	.word	0xfffffffc


//--------------------- .nv.constant4             --------------------------
	.section	.nv.constant4,"a",@progbits
	.align	8
	.align		8
.nv.constant4:
        /*0000*/ 	.dword	_ZN40_INTERNAL_a715669c_4_k_cu_b05184e2_247804cuda3std3__45__cpo5beginE
	.align		8
        /*0008*/ 	.dword	_ZN40_INTERNAL_a715669c_4_k_cu_b05184e2_247804cuda3std3__45__cpo3endE
	.align		8
        /*0010*/ 	.dword	_ZN40_INTERNAL_a715669c_4_k_cu_b05184e2_247804cuda3std3__45__cpo6cbeginE
	.align		8
        /*0018*/ 	.dword	_ZN40_INTERNAL_a715669c_4_k_cu_b05184e2_247804cuda3std3__45__cpo4cendE
	.align		8
        /*0020*/ 	.dword	_ZN40_INTERNAL_a715669c_4_k_cu_b05184e2_247804cuda3std3__442_GLOBAL__N__a715669c_4_k_cu_b05184e2_247806ignoreE
	.align		8
        /*0028*/ 	.dword	_ZN40_INTERNAL_a715669c_4_k_cu_b05184e2_247804cuda3std3__419piecewise_constructE
	.align		8
        /*0030*/ 	.dword	_ZN40_INTERNAL_a715669c_4_k_cu_b05184e2_247804cuda3std3__48in_placeE
	.align		8
        /*0038*/ 	.dword	_ZN40_INTERNAL_a715669c_4_k_cu_b05184e2_247804cuda3std6ranges3__45__cpo4swapE
	.align		8
        /*0040*/ 	.dword	_ZN40_INTERNAL_a715669c_4_k_cu_b05184e2_247804cuda3std6ranges3__45__cpo9iter_moveE
	.align		8
        /*0048*/ 	.dword	_ZN40_INTERNAL_a715669c_4_k_cu_b05184e2_247804cute7productE
	.align		8
        /*0050*/ 	.dword	_ZN40_INTERNAL_a715669c_4_k_cu_b05184e2_247804cute1_E


//--------------------- .text._ZN7cutlass13device_kernelINS_4gemm6kernel13GemmUniversalIN4cute5tupleIJiiiiEEENS1_10collective13CollectiveMmaINS1_37MainloopSm90TmaGmmaWarpSpecializedFP8ILi5ENS5_IJNS4_1CILi1EEESB_SB_EEENS1_35KernelTmaWarpSpecializedCooperativeEEENS5_IJNSA_ILi256EEENSA_ILi128EEENSA_ILi32EEEEEENS_12float_e5m2_tENS5_IJlSB_lEEESJ_SK_NS4_8TiledMMAINS4_8MMA_AtomIJNS4_4SM904GMMA31MMA_64x128x32_F32E5M2E5M2_SS_TNILNSO_7ScaleInE1ELSQ_1EEEEEENS4_6LayoutINS5_IJNSA_ILi2EEESB_SB_EEENS5_IJSB_NSA_ILi0EEESW_EEEEENS5_IJNS4_10UnderscoreESZ_SZ_EEEEENS4_13SM90_TMA_LOADENS4_14ComposedLayoutINS4_7SwizzleILi1ELi4ELi3EEENS4_18smem_ptr_flag_bitsILi8EEENST_INS5_IJNSA_ILi8EEESH_EEENS5_IJSH_SB_EEEEEEEvNS4_8identityES12_S1C_vS1D_EENS_8epilogue10collective6detail29Sm90TmaWarpSpecializedAdapterINS1G_15DefaultEpilogueISJ_SK_SK_NS1F_6thread17LinearCombinationISJ_Li1EffLNS1K_9ScaleType4KindE0ELNS_15FloatRoundStyleE2ESJ_EENS1_15EpilogueDefaultEEEEEvvEEEEvNT_6ParamsE --------------------------
	.section	.text._ZN7cutlass13device_kernelINS_4gemm6kernel13GemmUniversalIN4cute5tupleIJiiiiEEENS1_10collective13CollectiveMmaINS1_37MainloopSm90TmaGmmaWarpSpecializedFP8ILi5ENS5_IJNS4_1CILi1EEESB_SB_EEENS1_35KernelTmaWarpSpecializedCooperativeEEENS5_IJNSA_ILi256EEENSA_ILi128EEENSA_ILi32EEEEEENS_12float_e5m2_tENS5_IJlSB_lEEESJ_SK_NS4_8TiledMMAINS4_8MMA_AtomIJNS4_4SM904GMMA31MMA_64x128x32_F32E5M2E5M2_SS_TNILNSO_7ScaleInE1ELSQ_1EEEEEENS4_6LayoutINS5_IJNSA_ILi2EEESB_SB_EEENS5_IJSB_NSA_ILi0EEESW_EEEEENS5_IJNS4_10UnderscoreESZ_SZ_EEEEENS4_13SM90_TMA_LOADENS4_14ComposedLayoutINS4_7SwizzleILi1ELi4ELi3EEENS4_18smem_ptr_flag_bitsILi8EEENST_INS5_IJNSA_ILi8EEESH_EEENS5_IJSH_SB_EEEEEEEvNS4_8identityES12_S1C_vS1D_EENS_8epilogue10collective6detail29Sm90TmaWarpSpecializedAdapterINS1G_15DefaultEpilogueISJ_SK_SK_NS1F_6thread17LinearCombinationISJ_Li1EffLNS1K_9ScaleType4KindE0ELNS_15FloatRoundStyleE2ESJ_EENS1_15EpilogueDefaultEEEEEvvEEEEvNT_6ParamsE,"ax",@progbits
	.align	128
.text._ZN7cutlass13device_kernelINS_4gemm6kernel13GemmUniversalIN4cute5tupleIJiiiiEEENS1_10collective13CollectiveMmaINS1_37MainloopSm90TmaGmmaWarpSpecializedFP8ILi5ENS5_IJNS4_1CILi1EEESB_SB_EEENS1_35KernelTmaWarpSpecializedCooperativeEEENS5_IJNSA_ILi256EEENSA_ILi128EEENSA_ILi32EEEEEENS_12float_e5m2_tENS5_IJlSB_lEEESJ_SK_NS4_8TiledMMAINS4_8MMA_AtomIJNS4_4SM904GMMA31MMA_64x128x32_F32E5M2E5M2_SS_TNILNSO_7ScaleInE1ELSQ_1EEEEEENS4_6LayoutINS5_IJNSA_ILi2EEESB_SB_EEENS5_IJSB_NSA_ILi0EEESW_EEEEENS5_IJNS4_10UnderscoreESZ_SZ_EEEEENS4_13SM90_TMA_LOADENS4_14ComposedLayoutINS4_7SwizzleILi1ELi4ELi3EEENS4_18smem_ptr_flag_bitsILi8EEENST_INS5_IJNSA_ILi8EEESH_EEENS5_IJSH_SB_EEEEEEEvNS4_8identityES12_S1C_vS1D_EENS_8epilogue10collective6detail29Sm90TmaWarpSpecializedAdapterINS1G_15DefaultEpilogueISJ_SK_SK_NS1F_6thread17LinearCombinationISJ_Li1EffLNS1K_9ScaleType4KindE0ELNS_15FloatRoundStyleE2ESJ_EENS1_15EpilogueDefaultEEEEEvvEEEEvNT_6ParamsE:
        .type           _ZN7cutlass13device_kernelINS_4gemm6kernel13GemmUniversalIN4cute5tupleIJiiiiEEENS1_10collective13CollectiveMmaINS1_37MainloopSm90TmaGmmaWarpSpecializedFP8ILi5ENS5_IJNS4_1CILi1EEESB_SB_EEENS1_35KernelTmaWarpSpecializedCooperativeEEENS5_IJNSA_ILi256EEENSA_ILi128EEENSA_ILi32EEEEEENS_12float_e5m2_tENS5_IJlSB_lEEESJ_SK_NS4_8TiledMMAINS4_8MMA_AtomIJNS4_4SM904GMMA31MMA_64x128x32_F32E5M2E5M2_SS_TNILNSO_7ScaleInE1ELSQ_1EEEEEENS4_6LayoutINS5_IJNSA_ILi2EEESB_SB_EEENS5_IJSB_NSA_ILi0EEESW_EEEEENS5_IJNS4_10UnderscoreESZ_SZ_EEEEENS4_13SM90_TMA_LOADENS4_14ComposedLayoutINS4_7SwizzleILi1ELi4ELi3EEENS4_18smem_ptr_flag_bitsILi8EEENST_INS5_IJNSA_ILi8EEESH_EEENS5_IJSH_SB_EEEEEEEvNS4_8identityES12_S1C_vS1D_EENS_8epilogue10collective6detail29Sm90TmaWarpSpecializedAdapterINS1G_15DefaultEpilogueISJ_SK_SK_NS1F_6thread17LinearCombinationISJ_Li1EffLNS1K_9ScaleType4KindE0ELNS_15FloatRoundStyleE2ESJ_EENS1_15EpilogueDefaultEEEEEvvEEEEvNT_6ParamsE,@function
        .size           _ZN7cutlass13device_kernelINS_4gemm6kernel13GemmUniversalIN4cute5tupleIJiiiiEEENS1_10collective13CollectiveMmaINS1_37MainloopSm90TmaGmmaWarpSpecializedFP8ILi5ENS5_IJNS4_1CILi1EEESB_SB_EEENS1_35KernelTmaWarpSpecializedCooperativeEEENS5_IJNSA_ILi256EEENSA_ILi128EEENSA_ILi32EEEEEENS_12float_e5m2_tENS5_IJlSB_lEEESJ_SK_NS4_8TiledMMAINS4_8MMA_AtomIJNS4_4SM904GMMA31MMA_64x128x32_F32E5M2E5M2_SS_TNILNSO_7ScaleInE1ELSQ_1EEEEEENS4_6LayoutINS5_IJNSA_ILi2EEESB_SB_EEENS5_IJSB_NSA_ILi0EEESW_EEEEENS5_IJNS4_10UnderscoreESZ_SZ_EEEEENS4_13SM90_TMA_LOADENS4_14ComposedLayoutINS4_7SwizzleILi1ELi4ELi3EEENS4_18smem_ptr_flag_bitsILi8EEENST_INS5_IJNSA_ILi8EEESH_EEENS5_IJSH_SB_EEEEEEEvNS4_8identityES12_S1C_vS1D_EENS_8epilogue10collective6detail29Sm90TmaWarpSpecializedAdapterINS1G_15DefaultEpilogueISJ_SK_SK_NS1F_6thread17LinearCombinationISJ_Li1EffLNS1K_9ScaleType4KindE0ELNS_15FloatRoundStyleE2ESJ_EENS1_15EpilogueDefaultEEEEEvvEEEEvNT_6ParamsE,(.L_x_331 - _ZN7cutlass13device_kernelINS_4gemm6kernel13GemmUniversalIN4cute5tupleIJiiiiEEENS1_10collective13CollectiveMmaINS1_37MainloopSm90TmaGmmaWarpSpecializedFP8ILi5ENS5_IJNS4_1CILi1EEESB_SB_EEENS1_35KernelTmaWarpSpecializedCooperativeEEENS5_IJNSA_ILi256EEENSA_ILi128EEENSA_ILi32EEEEEENS_12float_e5m2_tENS5_IJlSB_lEEESJ_SK_NS4_8TiledMMAINS4_8MMA_AtomIJNS4_4SM904GMMA31MMA_64x128x32_F32E5M2E5M2_SS_TNILNSO_7ScaleInE1ELSQ_1EEEEEENS4_6LayoutINS5_IJNSA_ILi2EEESB_SB_EEENS5_IJSB_NSA_ILi0EEESW_EEEEENS5_IJNS4_10UnderscoreESZ_SZ_EEEEENS4_13SM90_TMA_LOADENS4_14ComposedLayoutINS4_7SwizzleILi1ELi4ELi3EEENS4_18smem_ptr_flag_bitsILi8EEENST_INS5_IJNSA_ILi8EEESH_EEENS5_IJSH_SB_EEEEEEEvNS4_8identityES12_S1C_vS1D_EENS_8epilogue10collective6detail29Sm90TmaWarpSpecializedAdapterINS1G_15DefaultEpilogueISJ_SK_SK_NS1F_6thread17LinearCombinationISJ_Li1EffLNS1K_9ScaleType4KindE0ELNS_15FloatRoundStyleE2ESJ_EENS1_15EpilogueDefaultEEEEEvvEEEEvNT_6ParamsE)
        .other          _ZN7cutlass13device_kernelINS_4gemm6kernel13GemmUniversalIN4cute5tupleIJiiiiEEENS1_10collective13CollectiveMmaINS1_37MainloopSm90TmaGmmaWarpSpecializedFP8ILi5ENS5_IJNS4_1CILi1EEESB_SB_EEENS1_35KernelTmaWarpSpecializedCooperativeEEENS5_IJNSA_ILi256EEENSA_ILi128EEENSA_ILi32EEEEEENS_12float_e5m2_tENS5_IJlSB_lEEESJ_SK_NS4_8TiledMMAINS4_8MMA_AtomIJNS4_4SM904GMMA31MMA_64x128x32_F32E5M2E5M2_SS_TNILNSO_7ScaleInE1ELSQ_1EEEEEENS4_6LayoutINS5_IJNSA_ILi2EEESB_SB_EEENS5_IJSB_NSA_ILi0EEESW_EEEEENS5_IJNS4_10UnderscoreESZ_SZ_EEEEENS4_13SM90_TMA_LOADENS4_14ComposedLayoutINS4_7SwizzleILi1ELi4ELi3EEENS4_18smem_ptr_flag_bitsILi8EEENST_INS5_IJNSA_ILi8EEESH_EEENS5_IJSH_SB_EEEEEEEvNS4_8identityES12_S1C_vS1D_EENS_8epilogue10collective6detail29Sm90TmaWarpSpecializedAdapterINS1G_15DefaultEpilogueISJ_SK_SK_NS1F_6thread17LinearCombinationISJ_Li1EffLNS1K_9ScaleType4KindE0ELNS_15FloatRoundStyleE2ESJ_EENS1_15EpilogueDefaultEEEEEvvEEEEvNT_6ParamsE,@"STO_CUDA_ENTRY STV_DEFAULT"
_ZN7cutlass13device_kernelINS_4gemm6kernel13GemmUniversalIN4cute5tupleIJiiiiEEENS1_10collective13CollectiveMmaINS1_37MainloopSm90TmaGmmaWarpSpecializedFP8ILi5ENS5_IJNS4_1CILi1EEESB_SB_EEENS1_35KernelTmaWarpSpecializedCooperativeEEENS5_IJNSA_ILi256EEENSA_ILi128EEENSA_ILi32EEEEEENS_12float_e5m2_tENS5_IJlSB_lEEESJ_SK_NS4_8TiledMMAINS4_8MMA_AtomIJNS4_4SM904GMMA31MMA_64x128x32_F32E5M2E5M2_SS_TNILNSO_7ScaleInE1ELSQ_1EEEEEENS4_6LayoutINS5_IJNSA_ILi2EEESB_SB_EEENS5_IJSB_NSA_ILi0EEESW_EEEEENS5_IJNS4_10UnderscoreESZ_SZ_EEEEENS4_13SM90_TMA_LOADENS4_14ComposedLayoutINS4_7SwizzleILi1ELi4ELi3EEENS4_18smem_ptr_flag_bitsILi8EEENST_INS5_IJNSA_ILi8EEESH_EEENS5_IJSH_SB_EEEEEEEvNS4_8identityES12_S1C_vS1D_EENS_8epilogue10collective6detail29Sm90TmaWarpSpecializedAdapterINS1G_15DefaultEpilogueISJ_SK_SK_NS1F_6thread17LinearCombinationISJ_Li1EffLNS1K_9ScaleType4KindE0ELNS_15FloatRoundStyleE2ESJ_EENS1_15EpilogueDefaultEEEEEvvEEEEvNT_6ParamsE:
[----:B------:R-:W0:Y:S02]  /*0000*/  LDC R1, c[0x0][0x28] ;  /* 0x00000a00ff017b82 */ /* 0x000e240000000800 */
[----:B0-----:R-:W-:Y:S01]  /*0010*/  VIADD R1, R1, 0xffffff00 ;  /* 0xffffff0001017836 */ /* 0x001fe20000000000 */
[----:B------:R-:W0:Y:S01]  /*0020*/  S2R R2, SR_TID.X ;  /* 0x0000000000027919 */ /* 0x000e220000002100 */
[----:B------:R-:W-:Y:S01]  /*0030*/  ELECT P0, URZ, PT ;  /* 0x00000000003f782f */ /* 0x000fe20003800000 */
[----:B------:R-:W-:Y:S01]  /*0040*/  BSSY B0, `(.L_x_0) ;  /* 0x0000015000007945 */ /* 0x000fe20003800000 */
[--C-:B0-----:R-:W-:Y:S02]  /*0050*/  SHF.R.U32.HI R0, RZ, 0x5, R2.reuse ;  /* 0x00000005ff007819 */ /* 0x101fe40000011602 */
[----:B------:R-:W-:-:S03]  /*0060*/  SHF.R.U32.HI R2, RZ, 0x7, R2 ;  /* 0x00000007ff027819 */ /* 0x000fc60000011602 */
[----:B------:R-:W0:Y:S04]  /*0070*/  SHFL.IDX PT, R3, R0, RZ, 0x1f ;  /* 0x00001fff00037589 */ /* 0x000e2800000e0000 */
[----:B------:R-:W1:Y:S01]  /*0080*/  SHFL.IDX PT, R2, R2, RZ, 0x1f ;  /* 0x00001fff02027589 */ /* 0x000e6200000e0000 */
[----:B0-----:R-:W-:Y:S02]  /*0090*/  R2UR UR4, R3 ;  /* 0x00000000030472ca */ /* 0x001fe400000e0000 */
[----:B-1----:R-:W-:-:S11]  /*00a0*/  R2UR UR6, R2 ;  /* 0x00000000020672ca */ /* 0x002fd600000e0000 */
[----:B------:R-:W-:Y:S02]  /*00b0*/  USHF.R.S32.HI UR5, URZ, 0x1f, UR4 ;  /* 0x0000001f3f057899 */ /* 0x000fe40008011404 */
[----:B------:R-:W-:Y:S02]  /*00c0*/  ISETP.NE.OR P0, PT, RZ, UR4, !P0 ;  /* 0x00000004ff007c0c */ /* 0x000fe4000c705670 */
[----:B------:R-:W-:-:S04]  /*00d0*/  ULEA.HI UR5, UR5, UR4, URZ, 0x2 ;  /* 0x0000000405057291 */ /* 0x000fc8000f8f103f */
[----:B------:R-:W-:-:S04]  /*00e0*/  ULOP3.LUT UR5, UR5, 0xfffffffc, URZ, 0xc0, !UPT ;  /* 0xfffffffc05057892 */ /* 0x000fc8000f8ec03f */
[----:B------:R-:W-:-:S03]  /*00f0*/  UIADD3 UR8, UR4, -UR5, URZ ;  /* 0x8000000504087290 */ /* 0x000fc6000fffe03f */
[----:B------:R-:W-:Y:S09]  /*0100*/  @P0 BRA `(.L_x_1) ;  /* 0x0000000000200947 */ /* 0x000ff20003800000 */
[----:B------:R-:W-:Y:S02]  /*0110*/  ULDC.64 UR4, c[0x0][0x198] ;  /* 0x0000660000047ab9 */ /* 0x000fe40000000a00 */
[----:B------:R-:W-:Y:S02]  /*0120*/  UIADD3 UR10, UP0, UR4, 0xf0, URZ ;  /* 0x000000f0040a7890 */ /* 0x000fe4000ff1e03f */
[----:B------:R-:W-:Y:S02]  /*0130*/  UIADD3 UR4, UP1, UR4, 0x1f0, URZ ;  /* 0x000001f004047890 */ /* 0x000fe4000ff3e03f */
[----:B------:R-:W-:Y:S02]  /*0140*/  UIADD3.X UR11, URZ, UR5, URZ, UP0, !UPT ;  /* 0x000000053f0b7290 */ /* 0x000fe400087fe43f */
[----:B------:R-:W-:-:S07]  /*0150*/  UIADD3.X UR5, URZ, UR5, URZ, UP1, !UPT ;  /* 0x000000053f057290 */ /* 0x000fce0008ffe43f */
[----:B------:R0:W-:Y:S02]  /*0160*/  UTMACCTL.PF [UR10] ;  /* 0x000000000a0079b9 */ /* 0x0001e40008040000 */
[----:B------:R0:W-:Y:S02]  /*0170*/  UTMACCTL.PF [UR4] ;  /* 0x00000000040079b9 */ /* 0x0001e40008040000 */
[----:B0-----:R-:W-:Y:S01]  /*0180*/  NOP ;  /* 0x0000000000007918 */ /* 0x001fe20000000000 */
.L_x_1:
[----:B------:R-:W-:Y:S05]  /*0190*/  BSYNC B0 ;  /* 0x0000000000007941 */ /* 0x000fea0003800000 */
.L_x_0:
[----:B------:R-:W0:Y:S01]  /*01a0*/  SHFL.IDX PT, R2, R0, RZ, 0x1f ;  /* 0x00001fff00027589 */ /* 0x000e2200000e0000 */
[----:B------:R-:W-:Y:S01]  /*01b0*/  UISETP.NE.AND UP0, UPT, UR8, 0x3, UPT ;  /* 0x000000030800788c */ /* 0x000fe2000bf05270 */
[----:B------:R-:W-:Y:S01]  /*01c0*/  ISETP.NE.AND P1, PT, RZ, UR6, PT ;  /* 0x00000006ff007c0c */ /* 0x000fe2000bf25270 */
[----:B------:R-:W-:Y:S02]  /*01d0*/  UIADD3 UR10, UR6, -0x1, URZ ;  /* 0xffffffff060a7890 */ /* 0x000fe4000fffe03f */
[----:B------:R-:W-:Y:S02]  /*01e0*/  UISETP.EQ.OR UP0, UPT, UR8, URZ, !UP0 ;  /* 0x0000003f0800728c */ /* 0x000fe4000c702670 */
[----:B------:R-:W-:Y:S02]  /*01f0*/  UISETP.GE.U32.AND UP1, UPT, UR10, 0x2, UPT ;  /* 0x000000020a00788c */ /* 0x000fe4000bf26070 */
[----:B------:R-:W-:-:S04]  /*0200*/  UISETP.EQ.AND UP0, UPT, UR6, URZ, UP0 ;  /* 0x0000003f0600728c */ /* 0x000fc80008702270 */
[----:B------:R-:W-:-:S04]  /*0210*/  USEL UR13, URZ, 0x1, !UP0 ;  /* 0x000000013f0d7887 */ /* 0x000fc8000c000000 */
[----:B------:R-:W-:Y:S01]  /*0220*/  USEL UR13, UR13, 0x2, UP1 ;  /* 0x000000020d0d7887 */ /* 0x000fe20008800000 */
[----:B0-----:R-:W-:-:S13]  /*0230*/  ISETP.NE.AND P0, PT, R2, RZ, PT ;  /* 0x000000ff0200720c */ /* 0x001fda0003f05270 */
[----:B------:R-:W-:Y:S05]  /*0240*/  @P0 BRA `(.L_x_2) ;  /* 0x0000000000600947 */ /* 0x000fea0003800000 */
[----:B------:R-:W0:Y:S01]  /*0250*/  S2UR UR9, SR_CgaCtaId ;  /* 0x00000000000979c3 */ /* 0x000e220000008800 */
[----:B------:R-:W-:Y:S01]  /*0260*/  UMOV UR4, 0x400 ;  /* 0x0000040000047882 */ /* 0x000fe20000000000 */
[----:B------:R-:W-:Y:S01]  /*0270*/  UMOV UR5, 0x1 ;  /* 0x0000000100057882 */ /* 0x000fe20000000000 */
[----:B------:R-:W-:Y:S01]  /*0280*/  UMOV UR6, 0x100 ;  /* 0x0000010000067882 */ /* 0x000fe20000000000 */
[----:B------:R-:W-:Y:S01]  /*0290*/  ELECT P0, URZ, PT ;  /* 0x00000000003f782f */ /* 0x000fe20003800000 */
[----:B------:R-:W-:-:S04]  /*02a0*/  UIADD3 UR6, -UR6, 0x100000, URZ ;  /* 0x0010000006067890 */ /* 0x000fc8000fffe13f */
[----:B------:R-:W-:Y:S02]  /*02b0*/  USHF.L.U32 UR7, UR6, 0xb, URZ ;  /* 0x0000000b06077899 */ /* 0x000fe4000800063f */
[----:B------:R-:W-:Y:S02]  /*02c0*/  USHF.L.U32 UR6, UR6, 0x1, URZ ;  /* 0x0000000106067899 */ /* 0x000fe4000800063f */
[----:B0-----:R-:W-:Y:S02]  /*02d0*/  ULEA UR9, UR9, UR4, 0x18 ;  /* 0x0000000409097291 */ /* 0x001fe4000f8ec03f */
[----:B------:R-:W-:-:S04]  /*02e0*/  UIADD3 UR4, -UR5, 0x100000, URZ ;  /* 0x0010000005047890 */ /* 0x000fc8000fffe13f */
[----:B------:R-:W-:Y:S02]  /*02f0*/  USHF.L.U32 UR5, UR4, 0xb, URZ ;  /* 0x0000000b04057899 */ /* 0x000fe4000800063f */
[----:B------:R-:W-:Y:S01]  /*0300*/  USHF.L.U32 UR4, UR4, 0x1, URZ ;  /* 0x0000000104047899 */ /* 0x000fe2000800063f */
[----:B------:R-:W0:Y:S11]  /*0310*/  FENCE.VIEW.ASYNC.S ;  /* 0x00000000000073c6 */ /* 0x000e360000000000 */
[----:B0-----:R0:W1:Y:S01]  /*0320*/  SYNCS.EXCH.64 URZ, [UR9], UR4 ;  /* 0x00000004093f75b2 */ /* 0x0010620008000100 */
[----:B------:R0:W2:Y:S01]  /*0330*/  SYNCS.EXCH.64 URZ, [UR9+0x28], UR6 ;  /* 0x00002806093f75b2 */ /* 0x0000a20008000100 */
[----:B------:R0:W3:Y:S01]  /*0340*/  SYNCS.EXCH.64 URZ, [UR9+0x8], UR4 ;  /* 0x00000804093f75b2 */ /* 0x0000e20008000100 */
[----:B------:R0:W4:Y:S01]  /*0350*/  SYNCS.EXCH.64 URZ, [UR9+0x30], UR6 ;  /* 0x00003006093f75b2 */ /* 0x0001220008000100 */
[----:B------:R0:W0:Y:S01]  /*0360*/  SYNCS.EXCH.64 URZ, [UR9+0x10], UR4 ;  /* 0x00001004093f75b2 */ /* 0x0000220008000100 */
[----:B------:R0:W0:Y:S01]  /*0370*/  SYNCS.EXCH.64 URZ, [UR9+0x38], UR6 ;  /* 0x00003806093f75b2 */ /* 0x0000220008000100 */
[----:B------:R0:W0:Y:S01]  /*0380*/  SYNCS.EXCH.64 URZ, [UR9+0x18], UR4 ;  /* 0x00001804093f75b2 */ /* 0x0000220008000100 */
[----:B------:R0:W0:Y:S01]  /*0390*/  SYNCS.EXCH.64 URZ, [UR9+0x40], UR6 ;  /* 0x00004006093f75b2 */ /* 0x0000220008000100 */
[----:B------:R0:W0:Y:S01]  /*03a0*/  SYNCS.EXCH.64 URZ, [UR9+0x20], UR4 ;  /* 0x00002004093f75b2 */ /* 0x0000220008000100 */
[----:B------:R0:W0:Y:S01]  /*03b0*/  SYNCS.EXCH.64 URZ, [UR9+0x48], UR6 ;  /* 0x00004806093f75b2 */ /* 0x0000220008000100 */
[----:B------:R-:W-:Y:S01]  /*03c0*/  NOP ;  /* 0x0000000000007918 */ /* 0x000fe20000000000 */
.L_x_2:
[----:B------:R-:W5:Y:S01]  /*03d0*/  SHFL.IDX PT, R0, R0, RZ, 0x1f ;  /* 0x00001fff00007589 */ /* 0x000f6200000e0000 */
[----:B------:R-:W1:Y:S01]  /*03e0*/  LDC R2, c[0x0][0x65c] ;  /* 0x00019700ff027b82 */ /* 0x000e620000000800 */
[----:B------:R-:W-:Y:S01]  /*03f0*/  ELECT P0, URZ, PT ;  /* 0x00000000003f782f */ /* 0x000fe20003800000 */
[----:B------:R-:W-:Y:S01]  /*0400*/  IMAD.MOV.U32 R3, RZ, RZ, RZ ;  /* 0x000000ffff037224 */ /* 0x000fe200078e00ff */
[----:B0-----:R-:W-:Y:S01]  /*0410*/  UMOV UR4, 0x20 ;  /* 0x0000002000047882 */ /* 0x001fe20000000000 */
[----:B------:R-:W-:Y:S01]  /*0420*/  NOP ;  /* 0x0000000000007918 */ /* 0x000fe20000000000 */
[----:B------:R-:W-:Y:S01]  /*0430*/  NOP ;  /* 0x0000000000007918 */ /* 0x000fe20000000000 */
[----:B-----5:R-:W-:Y:S02]  /*0440*/  ISETP.NE.OR P0, PT, R0, RZ, !P0 ;  /* 0x000000ff0000720c */ /* 0x020fe40004705670 */
[----:B-1----:R-:W-:Y:S01]  /*0450*/  ISETP.NE.AND P4, PT, R2, 0x1, PT ;  /* 0x000000010200780c */ /* 0x002fe20003f85270 */
[----:B------:R-:W0:Y:S01]  /*0460*/  S2R R0, SR_CTAID.Y ;  /* 0x0000000000007919 */ /* 0x000e220000002600 */
[----:B------:R-:W1:Y:S09]  /*0470*/  S2R R2, SR_CTAID.X ;  /* 0x0000000000027919 */ /* 0x000e720000002500 */
[----:B------:R-:W-:Y:S01]  /*0480*/  VOTEU.ALL UP0, P0 ;  /* 0x00000000003f7886 */ /* 0x000fe20000000000 */
[----:B------:R-:W-:Y:S01]  /*0490*/  VOTEU.ALL UP1, P0 ;  /* 0x00000000003f7886 */ /* 0x000fe20000020000 */
[----:B------:R-:W1:Y:S01]  /*04a0*/  @P4 LDC R7, c[0x0][0x10] ;  /* 0x00000400ff074b82 */ /* 0x000e620000000800 */
[----:B------:R-:W-:-:S02]  /*04b0*/  @P4 IMAD.MOV.U32 R5, RZ, RZ, RZ ;  /* 0x000000ffff054224 */ /* 0x000fc400078e00ff */
[----:B------:R-:W-:Y:S01]  /*04c0*/  @P4 IMAD.MOV.U32 R11, RZ, RZ, RZ ;  /* 0x000000ffff0b4224 */ /* 0x000fe200078e00ff */
[----:B------:R-:W-:Y:S01]  /*04d0*/  @!UP0 UMOV UR6, 0x400 ;  /* 0x0000040000068882 */ /* 0x000fe20000000000 */
[----:B------:R-:W-:-:S04]  /*04e0*/  @!UP0 UIADD3 UR4, -UR4, 0x100000, URZ ;  /* 0x0010000004048890 */ /* 0x000fc8000fffe13f */
[----:B------:R-:W-:Y:S02]  /*04f0*/  @!UP0 USHF.L.U32 UR5, UR4, 0xb, URZ ;  /* 0x0000000b04058899 */ /* 0x000fe4000800063f */
[----:B------:R-:W-:Y:S01]  /*0500*/  @!UP0 USHF.L.U32 UR4, UR4, 0x1, URZ ;  /* 0x0000000104048899 */ /* 0x000fe2000800063f */
[----:B------:R-:W5:Y:S08]  /*0510*/  @!P4 LDC R9, c[0x0][0xc] ;  /* 0x00000300ff09cb82 */ /* 0x000f700000000800 */
[----:B------:R-:W2:Y:S01]  /*0520*/  @!UP0 S2UR UR7, SR_CgaCtaId ;  /* 0x00000000000789c3 */ /* 0x000ea20000008800 */
[----:B0-----:R-:W-:-:S04]  /*0530*/  @P4 IMAD.MOV.U32 R4, RZ, RZ, R0 ;  /* 0x000000ffff044224 */ /* 0x001fc800078e0000 */
[----:B-1----:R-:W-:-:S04]  /*0540*/  @P4 IMAD.WIDE.U32 R6, R2, R7, R4 ;  /* 0x0000000702064225 */ /* 0x002fc800078e0004 */
[----:B------:R-:W-:Y:S02]  /*0550*/  @P4 IMAD.MOV.U32 R16, RZ, RZ, R6 ;  /* 0x000000ffff104224 */ /* 0x000fe400078e0006 */
[----:B------:R-:W-:Y:S02]  /*0560*/  @P4 IMAD.IADD R17, R7, 0x1, R11 ;  /* 0x0000000107114824 */ /* 0x000fe400078e020b */
[----:B-----5:R-:W-:-:S04]  /*0570*/  @!P4 IMAD.WIDE.U32 R4, R9, R0, R2 ;  /* 0x000000000904c225 */ /* 0x020fc800078e0002 */
[----:B------:R-:W-:Y:S02]  /*0580*/  @!P4 IMAD.MOV.U32 R16, RZ, RZ, R4 ;  /* 0x000000ffff10c224 */ /* 0x000fe400078e0004 */
[----:B------:R-:W-:Y:S01]  /*0590*/  @!P4 IMAD.MOV.U32 R17, RZ, RZ, R5 ;  /* 0x000000ffff11c224 */ /* 0x000fe200078e0005 */
[----:B--2---:R-:W-:Y:S02]  /*05a0*/  @!UP0 ULEA UR6, UR7, UR6, 0x18 ;  /* 0x0000000607068291 */ /* 0x004fe4000f8ec03f */
[----:B------:R0:W-:Y:S01]  /*05b0*/  STL [R1+0x7c], R16 ;  /* 0x00007c1001007387 */ /* 0x0001e20000100800 */
[----:B------:R-:W-:-:S03]  /*05c0*/  VOTEU.ALL UP0, P0 ;  /* 0x00000000003f7886 */ /* 0x000fc60000000000 */
[----:B------:R0:W-:Y:S04]  /*05d0*/  STL [R1+0x78], R17 ;  /* 0x0000781101007387 */ /* 0x0001e80000100800 */
[----:B------:R-:W1:Y:S02]  /*05e0*/  FENCE.VIEW.ASYNC.S ;  /* 0x00000000000073c6 */ /* 0x000e640000000000 */
[----:B-1----:R0:W3:Y:S01]  /*05f0*/  @!UP0 SYNCS.EXCH.64 URZ, [UR6+0x60], UR4 ;  /* 0x00006004063f85b2 */ /* 0x0020e20008000100 */
[----:B------:R0:W3:Y:S01]  /*0600*/  @!UP1 SYNCS.EXCH.64 URZ, [UR6+0x68], UR4 ;  /* 0x00006804063f95b2 */ /* 0x0000e20008000100 */
[----:B------:R-:W-:Y:S01]  /*0610*/  NOP ;  /* 0x0000000000007918 */ /* 0x000fe20000000000 */
[----:B---34-:R-:W-:Y:S06]  /*0620*/  BAR.SYNC.DEFER_BLOCKING 0x0 ;  /* 0x0000000000007b1d */ /* 0x018fec0000010000 */
[----:B0-----:R-:W-:Y:S05]  /*0630*/  @!P1 BRA `(.L_x_3) ;  /* 0x000000e000e89947 */ /* 0x001fea0003800000 */
[----:B------:R-:W-:-:S06]  /*0640*/  UISETP.GT.U32.AND UP0, UPT, UR10, 0x1, UPT ;  /* 0x000000010a00788c */ /* 0x000fcc000bf04070 */
[----:B------:R-:W-:-:S13]  /*0650*/  PLOP3.LUT P0, PT, PT, PT, UP0, 0x80, 0x0 ;  /* 0x000000000000781c */ /* 0x000fda0003f0f008 */
[----:B------:R-:W-:Y:S05]  /*0660*/  @P0 EXIT ;  /* 0x000000000000094d */ /* 0x000fea0003800000 */
[----:B------:R-:W-:Y:S01]  /*0670*/  IMAD.MOV.U32 R6, RZ, RZ, -0x1 ;  /* 0xffffffffff067424 */ /* 0x000fe200078e00ff */
[----:B------:R-:W-:Y:S01]  /*0680*/  ULDC.64 UR4, c[0x0][0x650] ;  /* 0x0001940000047ab9 */ /* 0x000fe20000000a00 */
[----:B------:R-:W-:Y:S01]  /*0690*/  IMAD.MOV.U32 R5, RZ, RZ, -0x1 ;  /* 0xffffffffff057424 */ /* 0x000fe200078e00ff */
[----:B------:R-:W-:Y:S01]  /*06a0*/  ISETP.GE.U32.AND P0, PT, R16, UR4, PT ;  /* 0x0000000410007c0c */ /* 0x000fe2000bf06070 */
[----:B------:R-:W-:Y:S01]  /*06b0*/  UMOV UR22, 0xffffffff ;  /* 0xffffffff00167882 */ /* 0x000fe20000000000 */
[----:B------:R0:W-:Y:S01]  /*06c0*/  STL [R1+0x84], R6 ;  /* 0x0000840601007387 */ /* 0x0001e20000100800 */
[----:B------:R-:W-:Y:S02]  /*06d0*/  PRMT R4, RZ, 0x7610, R4 ;  /* 0x00007610ff047816 */ /* 0x000fe40000000004 */
[----:B------:R-:W-:Y:S01]  /*06e0*/  ISETP.GE.U32.AND.EX P0, PT, R17, UR5, PT, P0 ;  /* 0x0000000511007c0c */ /* 0x000fe2000bf06100 */
[----:B------:R0:W-:-:S12]  /*06f0*/  STL [R1+0x80], R5 ;  /* 0x0000800501007387 */ /* 0x0001d80000100800 */
[----:B0-----:R-:W-:Y:S05]  /*0700*/  @P0 BRA `(.L_x_4) ;  /* 0x0000000400680947 */ /* 0x001fea0003800000 */
[----:B------:R-:W0:Y:S01]  /*0710*/  LDC.64 R12, c[0x0][0x628] ;  /* 0x00018a00ff0c7b82 */ /* 0x000e220000000a00 */
[----:B------:R-:W-:Y:S02]  /*0720*/  IMAD.MOV.U32 R4, RZ, RZ, R16 ;  /* 0x000000ffff047224 */ /* 0x000fe400078e0010 */
[----:B------:R-:W-:-:S05]  /*0730*/  IMAD.MOV.U32 R5, RZ, RZ, R17 ;  /* 0x000000ffff057224 */ /* 0x000fca00078e0011 */
[----:B------:R-:W1:Y:S08]  /*0740*/  LDC R10, c[0x0][0x630] ;  /* 0x00018c00ff0a7b82 */ /* 0x000e700000000800 */
[----:B------:R-:W2:Y:S01]  /*0750*/  LDC.64 R14, c[0x0][0x620] ;  /* 0x00018800ff0e7b82 */ /* 0x000ea20000000a00 */
[----:B0-----:R-:W-:-:S04]  /*0760*/  ISETP.NE.U32.AND P0, PT, R12, RZ, PT ;  /* 0x000000ff0c00720c */ /* 0x001fc80003f05070 */
[----:B------:R-:W-:-:S13]  /*0770*/  ISETP.NE.AND.EX P0, PT, R13, RZ, PT, P0 ;  /* 0x000000ff0d00720c */ /* 0x000fda0003f05300 */
[----:B-12---:R-:W-:Y:S05]  /*0780*/  @!P0 BRA `(.L_x_5) ;  /* 0x0000000000288947 */ /* 0x006fea0003800000 */
[----:B------:R-:W0:Y:S02]  /*0790*/  LDC R9, c[0x0][0x634] ;  /* 0x00018d00ff097b82 */ /* 0x000e240000000800 */
[----:B0-----:R-:W-:-:S05]  /*07a0*/  IADD3 R9, P0, R16, R9, RZ ;  /* 0x0000000910097210 */ /* 0x001fca0007f1e0ff */
[----:B------:R-:W-:-:S04]  /*07b0*/  IMAD.X R11, RZ, RZ, R17, P0 ;  /* 0x000000ffff0b7224 */ /* 0x000fc800000e0611 */
[----:B------:R-:W-:-:S04]  /*07c0*/  IMAD.WIDE.U32 R4, R11, R12, RZ ;  /* 0x0000000c0b047225 */ /* 0x000fc800078e00ff */
[----:B------:R-:W-:-:S04]  /*07d0*/  IMAD.WIDE.U32 R6, P0, R9, R13, R4 ;  /* 0x0000000d09067225 */ /* 0x000fc80007800004 */
[----:B------:R-:W-:-:S04]  /*07e0*/  IMAD.WIDE.U32 R4, R9, R12, RZ ;  /* 0x0000000c09047225 */ /* 0x000fc800078e00ff */
[----:B------:R-:W-:Y:S01]  /*07f0*/  IMAD.X R9, RZ, RZ, RZ, P0 ;  /* 0x000000ffff097224 */ /* 0x000fe200000e06ff */
[----:B------:R-:W-:Y:S01]  /*0800*/  IADD3 RZ, P0, R5, R6, RZ ;  /* 0x0000000605ff7210 */ /* 0x000fe20007f1e0ff */
[----:B------:R-:W-:-:S04]  /*0810*/  IMAD.MOV.U32 R8, RZ, RZ, R7 ;  /* 0x000000ffff087224 */ /* 0x000fc800078e0007 */
[----:B------:R-:W-:-:S08]  /*0820*/  IMAD.WIDE.U32.X R4, R11, R13, R8, P0 ;  /* 0x0000000d0b047225 */ /* 0x000fd000000e0408 */
.L_x_5:
[-CC-:B------:R-:W-:Y:S01]  /*0830*/  SHF.R.U64 R24, R4, R10.reuse, R5.reuse ;  /* 0x0000000a04187219 */ /* 0x180fe20000001205 */
[----:B------:R-:W0:Y:S01]  /*0840*/  LDC R8, c[0x0][0x618] ;  /* 0x00018600ff087b82 */ /* 0x000e220000000800 */
[----:B------:R-:W-:Y:S01]  /*0850*/  SHF.R.U32.HI R4, RZ, R10, R5 ;  /* 0x0000000aff047219 */ /* 0x000fe20000011605 */
[----:B------:R-:W-:Y:S01]  /*0860*/  ULDC UR4, c[0x0][0x150] ;  /* 0x0000540000047ab9 */ /* 0x000fe20000000800 */
[----:B------:R-:W-:Y:S01]  /*0870*/  IADD3 R9, P0, RZ, -R24, RZ ;  /* 0x80000018ff097210 */ /* 0x000fe20007f1e0ff */
[----:B------:R-:W-:Y:S01]  /*0880*/  IMAD.MOV.U32 R5, RZ, RZ, R17 ;  /* 0x000000ffff057224 */ /* 0x000fe200078e0011 */
[----:B------:R-:W-:-:S03]  /*0890*/  I2FP.F32.U32 R3, R2 ;  /* 0x0000000200037245 */ /* 0x000fc60000201000 */
[----:B------:R-:W1:Y:S01]  /*08a0*/  LDC.64 R18, c[0x0][0x640] ;  /* 0x00019000ff127b82 */ /* 0x000e620000000a00 */
[----:B------:R-:W-:Y:S02]  /*08b0*/  IMAD.X R11, RZ, RZ, ~R4, P0 ;  /* 0x000000ffff0b7224 */ /* 0x000fe400000e0e04 */
[----:B------:R-:W-:Y:S01]  /*08c0*/  FMUL R3, R3, UR4 ;  /* 0x0000000403037c20 */ /* 0x000fe20008400000 */
[----:B------:R-:W-:Y:S01]  /*08d0*/  IMAD.MOV.U32 R4, RZ, RZ, R16 ;  /* 0x000000ffff047224 */ /* 0x000fe200078e0010 */
[----:B------:R-:W-:Y:S01]  /*08e0*/  ULDC UR4, c[0x0][0x154] ;  /* 0x0000550000047ab9 */ /* 0x000fe20000000800 */
[-C--:B------:R-:W-:Y:S02]  /*08f0*/  IMAD R6, R11, R14.reuse, RZ ;  /* 0x0000000e0b067224 */ /* 0x080fe400078e02ff */
[C---:B------:R-:W-:Y:S01]  /*0900*/  IMAD.WIDE.U32 R4, R9.reuse, R14, R4 ;  /* 0x0000000e09047225 */ /* 0x040fe200078e0004 */
[----:B------:R-:W2:Y:S01]  /*0910*/  LDC R10, c[0x0][0x608] ;  /* 0x00018200ff0a7b82 */ /* 0x000ea20000000800 */
[----:B------:R-:W3:Y:S02]  /*0920*/  F2I.U32.TRUNC.NTZ R3, R3 ;  /* 0x0000000300037305 */ /* 0x000ee4000020f000 */
[----:B------:R-:W-:-:S04]  /*0930*/  IMAD R9, R9, R15, R6 ;  /* 0x0000000f09097224 */ /* 0x000fc800078e0206 */
[----:B------:R-:W-:Y:S01]  /*0940*/  IMAD.IADD R5, R5, 0x1, R9 ;  /* 0x0000000105057824 */ /* 0x000fe200078e0209 */
[----:B------:R-:W4:Y:S01]  /*0950*/  LDC R7, c[0x0][0x144] ;  /* 0x00005100ff077b82 */ /* 0x000f220000000800 */
[----:B------:R-:W-:-:S03]  /*0960*/  IMAD.MOV.U32 R9, RZ, RZ, 0x1 ;  /* 0x00000001ff097424 */ /* 0x000fc600078e00ff */
[----:B0-----:R-:W-:Y:S02]  /*0970*/  SHF.R.U64 R12, R4, R8, R5 ;  /* 0x00000008040c7219 */ /* 0x001fe40000001205 */
[----:B------:R-:W-:Y:S02]  /*0980*/  I2FP.F32.U32 R4, R0 ;  /* 0x0000000000047245 */ /* 0x000fe40000201000 */
[----:B------:R-:W0:Y:S01]  /*0990*/  LDC R14, c[0x0][0x658] ;  /* 0x00019600ff0e7b82 */ /* 0x000e220000000800 */
[----:B-1----:R-:W-:Y:S01]  /*09a0*/  ISETP.NE.U32.AND P0, PT, R18, RZ, PT ;  /* 0x000000ff1200720c */ /* 0x002fe20003f05070 */
[----:B---3--:R-:W-:Y:S02]  /*09b0*/  IMAD.MOV R6, RZ, RZ, -R3 ;  /* 0x000000ffff067224 */ /* 0x008fe400078e0a03 */
[----:B------:R-:W-:Y:S01]  /*09c0*/  FMUL R4, R4, UR4 ;  /* 0x0000000404047c20 */ /* 0x000fe20008400000 */
[----:B------:R-:W-:Y:S01]  /*09d0*/  SHF.R.U32.HI R3, RZ, R8, R5 ;  /* 0x00000008ff037219 */ /* 0x000fe20000011605 */
[----:B------:R-:W-:Y:S01]  /*09e0*/  IMAD.MOV.U32 R5, RZ, RZ, -0x1 ;  /* 0xffffffffff057424 */ /* 0x000fe200078e00ff */
[----:B------:R-:W-:Y:S01]  /*09f0*/  ISETP.NE.AND.EX P0, PT, R19, RZ, PT, P0 ;  /* 0x000000ff1300720c */ /* 0x000fe20003f05300 */
[----:B------:R1:W3:Y:S01]  /*0a00*/  F2I.U32.TRUNC.NTZ R11, R4 ;  /* 0x00000004000b7305 */ /* 0x0002e2000020f000 */
[----:B------:R-:W1:Y:S01]  /*0a10*/  LDC R13, c[0x0][0x148] ;  /* 0x00005200ff0d7b82 */ /* 0x000e620000000800 */
[----:B--2---:R-:W-:-:S02]  /*0a20*/  SHF.R.U64 R23, R12, R10, R3 ;  /* 0x0000000a0c177219 */ /* 0x004fc40000001203 */
[----:B------:R-:W-:-:S05]  /*0a30*/  SHF.R.U32.HI R3, RZ, R10, R3 ;  /* 0x0000000aff037219 */ /* 0x000fca0000011603 */
[----:B------:R-:W2:Y:S01]  /*0a40*/  LDC R17, c[0x0][0x600] ;  /* 0x00018000ff117b82 */ /* 0x000ea20000000800 */
[----:B----4-:R-:W-:-:S07]  /*0a50*/  IMAD R8, R7, R6, R2 ;  /* 0x0000000607087224 */ /* 0x010fce00078e0202 */
[----:B------:R-:W4:Y:S01]  /*0a60*/  LDC R16, c[0x0][0x648] ;  /* 0x00019200ff107b82 */ /* 0x000f220000000800 */
[-C--:B0-----:R-:W-:Y:S02]  /*0a70*/  SHF.L.U32 R2, R5, R14.reuse, RZ ;  /* 0x0000000e05027219 */ /* 0x081fe400000006ff */
[--C-:B------:R-:W-:Y:S02]  /*0a80*/  SHF.R.U64 R22, R23, R14, R3.reuse ;  /* 0x0000000e17167219 */ /* 0x100fe40000001203 */
[----:B------:R-:W-:Y:S02]  /*0a90*/  LOP3.LUT R10, RZ, R2, RZ, 0x33, !PT ;  /* 0x00000002ff0a7212 */ /* 0x000fe400078e33ff */
[-C--:B------:R-:W-:Y:S01]  /*0aa0*/  SHF.R.U32.HI R3, RZ, R14.reuse, R3 ;  /* 0x0000000eff037219 */ /* 0x080fe20000011603 */
[----:B------:R-:W0:Y:S01]  /*0ab0*/  LDC R21, c[0x0][0x638] ;  /* 0x00018e00ff157b82 */ /* 0x000e220000000800 */
[----:B------:R-:W-:Y:S01]  /*0ac0*/  SHF.L.U32 R9, R9, R14, RZ ;  /* 0x0000000e09097219 */ /* 0x000fe200000006ff */
[----:B------:R-:W-:-:S06]  /*0ad0*/  IMAD.MOV.U32 R2, RZ, RZ, R22 ;  /* 0x000000ffff027224 */ /* 0x000fcc00078e0016 */
[----:B------:R-:W0:Y:S01]  /*0ae0*/  LDC R20, c[0x0][0x610] ;  /* 0x00018400ff147b82 */ /* 0x000e220000000800 */
[----:B-1-3--:R-:W-:Y:S05]  /*0af0*/  @!P0 BRA `(.L_x_6) ;  /* 0x0000000000288947 */ /* 0x00afea0003800000 */
[----:B------:R-:W1:Y:S02]  /*0b00*/  LDC R7, c[0x0][0x64c] ;  /* 0x00019300ff077b82 */ /* 0x000e640000000800 */
[----:B-1----:R-:W-:-:S05]  /*0b10*/  IADD3 R7, P0, R22, R7, RZ ;  /* 0x0000000716077210 */ /* 0x002fca0007f1e0ff */
        /* <DEDUP_REMOVED lines=8> */
.L_x_6:
[----:B----4-:R-:W-:Y:S01]  /*0ba0*/  SHF.R.U64 R2, R2, R16, R3 ;  /* 0x0000001002027219 */ /* 0x010fe20000001203 */
[----:B--2---:R-:W-:Y:S01]  /*0bb0*/  VIADD R3, R17, 0xffffffff ;  /* 0xffffffff11037836 */ /* 0x004fe20000000000 */
[----:B------:R-:W-:Y:S01]  /*0bc0*/  LOP3.LUT R10, R23, R10, RZ, 0xc0, !PT ;  /* 0x0000000a170a7212 */ /* 0x000fe200078ec0ff */
[----:B------:R-:W-:Y:S01]  /*0bd0*/  IMAD.MOV R11, RZ, RZ, -R11 ;  /* 0x000000ffff0b7224 */ /* 0x000fe200078e0a0b */
[----:B------:R-:W-:Y:S01]  /*0be0*/  R2UR UR22, R24 ;  /* 0x00000000181672ca */ /* 0x000fe200000e0000 */
[----:B------:R-:W-:Y:S01]  /*0bf0*/  IMAD.MOV R4, RZ, RZ, -R2 ;  /* 0x000000ffff047224 */ /* 0x000fe200078e0a02 */
[----:B------:R-:W-:Y:S01]  /*0c00*/  LOP3.LUT R3, R12, R3, RZ, 0xc0, !PT ;  /* 0x000000030c037212 */ /* 0x000fe200078ec0ff */
[----:B------:R-:W-:Y:S02]  /*0c10*/  @P4 IMAD R8, R13, R11, R0 ;  /* 0x0000000b0d084224 */ /* 0x000fe400078e0200 */
[----:B------:R-:W-:Y:S02]  /*0c20*/  IMAD R9, R9, R2, R10 ;  /* 0x0000000209097224 */ /* 0x000fe400078e020a */
[----:B0-----:R-:W-:-:S02]  /*0c30*/  IMAD R0, R4, R21, R22 ;  /* 0x0000001504007224 */ /* 0x001fc400078e0216 */
[----:B------:R-:W-:Y:S02]  /*0c40*/  IMAD R8, R9, R20, R8 ;  /* 0x0000001409087224 */ /* 0x000fe400078e0208 */
[----:B------:R-:W-:Y:S02]  /*0c50*/  IMAD R3, R0, R17, R3 ;  /* 0x0000001100037224 */ /* 0x000fe400078e0203 */
[----:B------:R-:W-:-:S03]  /*0c60*/  IMAD.MOV.U32 R4, RZ, RZ, 0x1 ;  /* 0x00000001ff047424 */ /* 0x000fc600078e00ff */
[----:B------:R-:W-:Y:S02]  /*0c70*/  SEL R2, R3, R8, !P4 ;  /* 0x0000000803027207 */ /* 0x000fe40006000000 */
[----:B------:R-:W-:-:S03]  /*0c80*/  SEL R0, R8, R3, !P4 ;  /* 0x0000000308007207 */ /* 0x000fc60006000000 */
[----:B------:R0:W-:Y:S04]  /*0c90*/  STL [R1+0x80], R2 ;  /* 0x0000800201007387 */ /* 0x0001e80000100800 */
[----:B------:R0:W-:Y:S02]  /*0ca0*/  STL [R1+0x84], R0 ;  /* 0x0000840001007387 */ /* 0x0001e40000100800 */
.L_x_4:
[----:B------:R-:W-:-:S08]  /*0cb0*/  NOP ;  /* 0x0000000000007918 */ /* 0x000fd00000000000 */
[----:B------:R-:W1:Y:S02]  /*0cc0*/  USETMAXREG.TRY_ALLOC.CTAPOOL UP0, 0xe8 ;  /* 0x000000e8000079c8 */ /* 0x000e640008000600 */
[----:B-1----:R-:W-:-:S13]  /*0cd0*/  PLOP3.LUT P0, PT, PT, PT, UP0, 0x80, 0x0 ;  /* 0x000000000000781c */ /* 0x002fda0003f0f008 */
[----:B------:R-:W-:Y:S05]  /*0ce0*/  @!P0 BRA `(.L_x_4) ;  /* 0xfffffffc00f08947 */ /* 0x000fea000383ffff */
[----:B------:R-:W-:Y:S01]  /*0cf0*/  ULDC.64 UR4, c[0x0][0x598] ;  /* 0x0001660000047ab9 */ /* 0x000fe20000000a00 */
[----:B------:R-:W-:Y:S01]  /*0d00*/  ULDC.64 UR16, c[0x0][0x208] ;  /* 0x0000820000107ab9 */ /* 0x000fe20000000a00 */
[----:B------:R-:W-:-:S04]  /*0d10*/  ISETP.NE.U32.AND P0, PT, RZ, UR4, PT ;  /* 0x00000004ff007c0c */ /* 0x000fc8000bf05070 */
[----:B------:R-:W-:-:S13]  /*0d20*/  ISETP.NE.AND.EX P0, PT, RZ, UR5, PT, P0 ;  /* 0x00000005ff007c0c */ /* 0x000fda000bf05300 */
[----:B------:R-:W-:Y:S05]  /*0d30*/  @!P0 BRA `(.L_x_7) ;  /* 0x0000000000208947 */ /* 0x000fea0003800000 */
[----:B0-----:R-:W0:Y:S02]  /*0d40*/  LDC.64 R2, c[0x0][0x598] ;  /* 0x00016600ff027b82 */ /* 0x001e240000000a00 */
[----:B0-----:R-:W2:Y:S02]  /*0d50*/  LDG.E.64 R2, desc[UR16][R2.64] ;  /* 0x0000001002027981 */ /* 0x001ea4000c1e1b00 */
[----:B--2---:R-:W-:-:S04]  /*0d60*/  ISETP.NE.U32.AND P0, PT, R2, RZ, PT ;  /* 0x000000ff0200720c */ /* 0x004fc80003f05070 */
[----:B------:R-:W-:-:S13]  /*0d70*/  ISETP.NE.AND.EX P0, PT, R3, RZ, PT, P0 ;  /* 0x000000ff0300720c */ /* 0x000fda0003f05300 */
[----:B------:R-:W-:Y:S05]  /*0d80*/  @!P0 BRA `(.L_x_7) ;  /* 0x00000000000c8947 */ /* 0x000fea0003800000 */
[----:B------:R-:W2:Y:S02]  /*0d90*/  LD.E R2, desc[UR16][R2.64] ;  /* 0x0000001002027980 */ /* 0x000ea4000c101900 */
[----:B--2---:R-:W-:Y:S01]  /*0da0*/  R2UR UR20, R2 ;  /* 0x00000000021472ca */ /* 0x004fe200000e0000 */
[----:B------:R-:W-:-:S14]  /*0db0*/  BRA `(.L_x_8) ;  /* 0x0000000000247947 */ /* 0x000fdc0003800000 */
.L_x_7:
[----:B------:R-:W-:Y:S02]  /*0dc0*/  ULDC.64 UR4, c[0x0][0x588] ;  /* 0x0001620000047ab9 */ /* 0x000fe40000000a00 */
[----:B------:R-:W-:-:S04]  /*0dd0*/  ISETP.NE.U32.AND P0, PT, RZ, UR4, PT ;  /* 0x00000004ff007c0c */ /* 0x000fc8000bf05070 */
[----:B------:R-:W-:-:S13]  /*0de0*/  ISETP.NE.AND.EX P0, PT, RZ, UR5, PT, P0 ;  /* 0x00000005ff007c0c */ /* 0x000fda000bf05300 */
[----:B------:R-:W-:Y:S05]  /*0df0*/  @!P0 BRA `(.L_x_9) ;  /* 0x0000000000108947 */ /* 0x000fea0003800000 */
[----:B0-----:R-:W0:Y:S02]  /*0e00*/  LDC.64 R2, c[0x0][0x588] ;  /* 0x00016200ff027b82 */ /* 0x001e240000000a00 */
[----:B0-----:R-:W2:Y:S02]  /*0e10*/  LDG.E R2, desc[UR16][R2.64] ;  /* 0x0000001002027981 */ /* 0x001ea4000c1e1900 */
[----:B--2---:R-:W-:Y:S01]  /*0e20*/  R2UR UR20, R2 ;  /* 0x00000000021472ca */ /* 0x004fe200000e0000 */
[----:B------:R-:W-:-:S14]  /*0e30*/  BRA `(.L_x_8) ;  /* 0x0000000000047947 */ /* 0x000fdc0003800000 */
.L_x_9:
[----:B------:R-:W-:-:S05]  /*0e40*/  ULDC UR20, c[0x0][0x580] ;  /* 0x0001600000147ab9 */ /* 0x000fca0000000800 */
.L_x_8:
[----:B------:R-:W-:Y:S02]  /*0e50*/  ULDC.64 UR4, c[0x0][0x5a0] ;  /* 0x0001680000047ab9 */ /* 0x000fe40000000a00 */
        /* <DEDUP_REMOVED lines=11> */
.L_x_10:
        /* <DEDUP_REMOVED lines=8> */
.L_x_12:
[----:B------:R-:W-:-:S05]  /*0f90*/  ULDC UR21, c[0x0][0x584] ;  /* 0x0001610000157ab9 */ /* 0x000fca0000000800 */
.L_x_11:
[----:B------:R-:W-:-:S13]  /*0fa0*/  LOP3.LUT P0, RZ, R4, 0xff, RZ, 0xc0, !PT ;  /* 0x000000ff04ff7812 */ /* 0x000fda000780c0ff */
[----:B------:R-:W-:Y:S05]  /*0fb0*/  @!P0 EXIT ;  /* 0x000000000000894d */ /* 0x000fea0003800000 */
[----:B------:R-:W-:Y:S01]  /*0fc0*/  ULDC UR4, c[0x0][0x28c] ;  /* 0x0000a30000047ab9 */ /* 0x000fe20000000800 */
[----:B------:R-:W-:Y:S02]  /*0fd0*/  ULOP3.LUT UR23, UR13, 0x1, URZ, 0xfc, !UPT ;  /* 0x000000010d177892 */ /* 0x000fe4000f8efc3f */
[----:B------:R-:W-:-:S04]  /*0fe0*/  UIADD3 UR4, UR4, 0x1f, URZ ;  /* 0x0000001f04047890 */ /* 0x000fc8000fffe03f */
[----:B------:R-:W-:-:S04]  /*0ff0*/  USHF.R.S32.HI UR5, URZ, 0x1f, UR4 ;  /* 0x0000001f3f057899 */ /* 0x000fc80008011404 */
[----:B------:R-:W-:-:S03]  /*1000*/  ULEA.HI UR5, UR5, UR4, URZ, 0x5 ;  /* 0x0000000405057291 */ /* 0x000fc6000f8f283f */
[----:B------:R-:W-:Y:S01]  /*1010*/  UMOV UR4, URZ ;  /* 0x0000003f00047c82 */ /* 0x000fe20008000000 */
[----:B------:R-:W-:-:S03]  /*1020*/  USHF.R.S32.HI UR12, URZ, 0x5, UR5 ;  /* 0x000000053f0c7899 */ /* 0x000fc60008011405 */
[----:B------:R-:W-:-:S09]  /*1030*/  UMOV UR5, URZ ;  /* 0x0000003f00057c82 */ /* 0x000fd20008000000 */
.L_x_293:
[----:B0-----:R-:W0:Y:S01]  /*1040*/  S2R R0, SR_TID.X ;  /* 0x0000000000007919 */ /* 0x001e220000002100 */
[----:B-1----:R-:W1:Y:S01]  /*1050*/  S2UR UR11, SR_CgaCtaId ;  /* 0x00000000000b79c3 */ /* 0x002e620000008800 */
[----:B------:R-:W-:Y:S01]  /*1060*/  UMOV UR14, 0x400 ;  /* 0x00000400000e7882 */ /* 0x000fe20000000000 */
[----:B------:R-:W-:Y:S01]  /*1070*/  UMOV UR6, URZ ;  /* 0x0000003f00067c82 */ /* 0x000fe20008000000 */
[----:B------:R-:W-:Y:S01]  /*1080*/  STL [R1+0x74], RZ ;  /* 0x000074ff01007387 */ /* 0x000fe20000100800 */
[----:B------:R-:W-:Y:S01]  /*1090*/  UMOV UR7, URZ ;  /* 0x0000003f00077c82 */ /* 0x000fe20008000000 */
[----:B------:R-:W-:Y:S01]  /*10a0*/  UMOV UR8, URZ ;  /* 0x0000003f00087c82 */ /* 0x000fe20008000000 */
[----:B------:R-:W-:Y:S01]  /*10b0*/  UMOV UR18, UR5 ;  /* 0x0000000500127c82 */ /* 0x000fe20008000000 */
[----:B------:R-:W-:Y:S01]  /*10c0*/  STL [R1+0x70], RZ ;  /* 0x000070ff01007387 */ /* 0x000fe20000100800 */
[----:B--2---:R-:W2:Y:S01]  /*10d0*/  LDC R2, c[0x0][0x28c] ;  /* 0x0000a300ff027b82 */ /* 0x004ea20000000800 */
[----:B------:R-:W-:-:S02]  /*10e0*/  CS2R R4, SRZ ;  /* 0x0000000000047805 */ /* 0x000fc4000001ff00 */
[----:B------:R-:W-:Y:S01]  /*10f0*/  CS2R R6, SRZ ;  /* 0x0000000000067805 */ /* 0x000fe2000001ff00 */
[----:B------:R-:W-:Y:S01]  /*1100*/  STL [R1+0x6c], RZ ;  /* 0x00006cff01007387 */ /* 0x000fe20000100800 */
[----:B------:R-:W-:Y:S02]  /*1110*/  CS2R R8, SRZ ;  /* 0x0000000000087805 */ /* 0x000fe4000001ff00 */
[----:B------:R-:W-:Y:S02]  /*1120*/  CS2R R10, SRZ ;  /* 0x00000000000a7805 */ /* 0x000fe4000001ff00 */
[----:B------:R-:W-:Y:S01]  /*1130*/  CS2R R12, SRZ ;  /* 0x00000000000c7805 */ /* 0x000fe2000001ff00 */
[----:B------:R-:W-:Y:S01]  /*1140*/  STL [R1+0x68], RZ ;  /* 0x000068ff01007387 */ /* 0x000fe20000100800 */
[----:B------:R-:W-:Y:S02]  /*1150*/  CS2R R14, SRZ ;  /* 0x00000000000e7805 */ /* 0x000fe4000001ff00 */
[----:B------:R-:W-:-:S02]  /*1160*/  CS2R R16, SRZ ;  /* 0x0000000000107805 */ /* 0x000fc4000001ff00 */
[----:B------:R-:W-:Y:S01]  /*1170*/  CS2R R18, SRZ ;  /* 0x0000000000127805 */ /* 0x000fe2000001ff00 */
[----:B------:R-:W-:Y:S01]  /*1180*/  STL [R1+0x64], RZ ;  /* 0x000064ff01007387 */ /* 0x000fe20000100800 */
[----:B------:R-:W-:Y:S02]  /*1190*/  CS2R R20, SRZ ;  /* 0x0000000000147805 */ /* 0x000fe4000001ff00 */
[----:B------:R-:W-:Y:S02]  /*11a0*/  CS2R R22, SRZ ;  /* 0x0000000000167805 */ /* 0x000fe4000001ff00 */
[----:B------:R-:W-:Y:S01]  /*11b0*/  CS2R R152, SRZ ;  /* 0x0000000000987805 */ /* 0x000fe2000001ff00 */
[----:B------:R-:W-:Y:S01]  /*11c0*/  STL [R1+0x60], RZ ;  /* 0x000060ff01007387 */ /* 0x000fe20000100800 */
[----:B-1----:R-:W-:Y:S01]  /*11d0*/  ULEA UR14, UR11, UR14, 0x18 ;  /* 0x0000000e0b0e7291 */ /* 0x002fe2000f8ec03f */
[----:B------:R-:W-:Y:S02]  /*11e0*/  CS2R R154, SRZ ;  /* 0x00000000009a7805 */ /* 0x000fe4000001ff00 */
[----:B------:R-:W-:Y:S01]  /*11f0*/  CS2R R156, SRZ ;  /* 0x00000000009c7805 */ /* 0x000fe2000001ff00 */
[----:B------:R-:W-:Y:S01]  /*1200*/  STL [R1+0x5c], RZ ;  /* 0x00005cff01007387 */ /* 0x000fe20000100800 */
[----:B------:R-:W-:-:S02]  /*1210*/  CS2R R158, SRZ ;  /* 0x00000000009e7805 */ /* 0x000fc4000001ff00 */
[----:B------:R-:W-:Y:S02]  /*1220*/  CS2R R160, SRZ ;  /* 0x0000000000a07805 */ /* 0x000fe4000001ff00 */
[----:B------:R-:W-:Y:S02]  /*1230*/  CS2R R162, SRZ ;  /* 0x0000000000a27805 */ /* 0x000fe4000001ff00 */
[----:B0-----:R-:W-:Y:S01]  /*1240*/  LOP3.LUT R0, R0, 0x80, RZ, 0xc0, !PT ;  /* 0x0000008000007812 */ /* 0x001fe200078ec0ff */
[----:B------:R-:W-:Y:S01]  /*1250*/  STL [R1+0x58], RZ ;  /* 0x000058ff01007387 */ /* 0x000fe20000100800 */
[----:B--2---:R-:W-:Y:S02]  /*1260*/  ISETP.GE.AND P0, PT, R2, 0x1, PT ;  /* 0x000000010200780c */ /* 0x004fe40003f06270 */
[----:B------:R-:W-:Y:S02]  /*1270*/  CS2R R2, SRZ ;  /* 0x0000000000027805 */ /* 0x000fe4000001ff00 */
[----:B------:R-:W-:Y:S01]  /*1280*/  SHF.R.U32.HI R0, RZ, 0x7, R0 ;  /* 0x00000007ff007819 */ /* 0x000fe20000011600 */
[----:B------:R-:W-:Y:S01]  /*1290*/  STL [R1+0x54], RZ ;  /* 0x000054ff01007387 */ /* 0x000fe20000100800 */
[----:B------:R-:W-:-:S02]  /*12a0*/  CS2R R164, SRZ ;  /* 0x0000000000a47805 */ /* 0x000fc4000001ff00 */
[----:B------:R-:W-:Y:S02]  /*12b0*/  CS2R R166, SRZ ;  /* 0x0000000000a67805 */ /* 0x000fe4000001ff00 */
[----:B------:R-:W-:Y:S01]  /*12c0*/  CS2R R168, SRZ ;  /* 0x0000000000a87805 */ /* 0x000fe2000001ff00 */
[----:B------:R-:W-:Y:S01]  /*12d0*/  STL [R1+0x50], RZ ;  /* 0x000050ff01007387 */ /* 0x000fe20000100800 */
[----:B------:R-:W-:Y:S02]  /*12e0*/  CS2R R170, SRZ ;  /* 0x0000000000aa7805 */ /* 0x000fe4000001ff00 */
[----:B------:R-:W-:Y:S02]  /*12f0*/  CS2R R172, SRZ ;  /* 0x0000000000ac7805 */ /* 0x000fe4000001ff00 */
[----:B------:R-:W-:Y:S01]  /*1300*/  CS2R R174, SRZ ;  /* 0x0000000000ae7805 */ /* 0x000fe2000001ff00 */
[----:B------:R-:W0:Y:S01]  /*1310*/  SHFL.IDX PT, R0, R0, RZ, 0x1f ;  /* 0x00001fff00007589 */ /* 0x000e2200000e0000 */
[----:B------:R-:W-:-:S02]  /*1320*/  CS2R R176, SRZ ;  /* 0x0000000000b07805 */ /* 0x000fc4000001ff00 */
[----:B------:R-:W-:Y:S02]  /*1330*/  CS2R R178, SRZ ;  /* 0x0000000000b27805 */ /* 0x000fe4000001ff00 */
[----:B------:R-:W-:Y:S01]  /*1340*/  CS2R R180, SRZ ;  /* 0x0000000000b47805 */ /* 0x000fe2000001ff00 */
[----:B------:R1:W-:Y:S01]  /*1350*/  STL [R1+0x4c], RZ ;  /* 0x00004cff01007387 */ /* 0x0003e20000100800 */
[----:B------:R-:W-:Y:S02]  /*1360*/  CS2R R182, SRZ ;  /* 0x0000000000b67805 */ /* 0x000fe4000001ff00 */
[----:B------:R-:W-:Y:S02]  /*1370*/  CS2R R184, SRZ ;  /* 0x0000000000b87805 */ /* 0x000fe4000001ff00 */
[----:B------:R-:W-:Y:S01]  /*1380*/  CS2R R186, SRZ ;  /* 0x0000000000ba7805 */ /* 0x000fe2000001ff00 */
[----:B------:R1:W-:Y:S01]  /*1390*/  STL [R1+0x48], RZ ;  /* 0x000048ff01007387 */ /* 0x0003e20000100800 */
        /* <DEDUP_REMOVED lines=14> */
[----:B------:R-:W-:Y:S02]  /*1480*/  CS2R R210, SRZ ;  /* 0x0000000000d27805 */ /* 0x000fe4000001ff00 */
[----:B0-----:R-:W-:Y:S01]  /*1490*/  R2UR UR9, R0 ;  /* 0x00000000000972ca */ /* 0x001fe200000e0000 */
[----:B------:R1:W-:Y:S01]  /*14a0*/  STL [R1+0x38], RZ ;  /* 0x000038ff01007387 */ /* 0x0003e20000100800 */
[----:B------:R-:W-:Y:S01]  /*14b0*/  IMAD.MOV.U32 R0, RZ, RZ, RZ ;  /* 0x000000ffff007224 */ /* 0x000fe200078e00ff */
[----:B------:R-:W-:-:S02]  /*14c0*/  CS2R R212, SRZ ;  /* 0x0000000000d47805 */ /* 0x000fc4000001ff00 */
[----:B------:R-:W-:Y:S01]  /*14d0*/  CS2R R214, SRZ ;  /* 0x0000000000d67805 */ /* 0x000fe2000001ff00 */
[----:B------:R1:W-:Y:S01]  /*14e0*/  STL [R1+0x34], RZ ;  /* 0x000034ff01007387 */ /* 0x0003e20000100800 */
[----:B------:R-:W-:Y:S02]  /*14f0*/  CS2R R216, SRZ ;  /* 0x0000000000d87805 */ /* 0x000fe4000001ff00 */
[----:B------:R-:W-:Y:S02]  /*1500*/  CS2R R218, SRZ ;  /* 0x0000000000da7805 */ /* 0x000fe4000001ff00 */
[----:B------:R-:W-:Y:S01]  /*1510*/  CS2R R220, SRZ ;  /* 0x0000000000dc7805 */ /* 0x000fe2000001ff00 */
[----:B------:R1:W-:Y:S01]  /*1520*/  STL [R1+0x30], RZ ;  /* 0x000030ff01007387 */ /* 0x0003e20000100800 */
[----:B------:R-:W-:Y:S02]  /*1530*/  CS2R R222, SRZ ;  /* 0x0000000000de7805 */ /* 0x000fe4000001ff00 */
[----:B------:R-:W-:Y:S01]  /*1540*/  CS2R R224, SRZ ;  /* 0x0000000000e07805 */ /* 0x000fe2000001ff00 */
[----:B------:R-:W-:Y:S01]  /*1550*/  IMAD.MOV.U32 R226, RZ, RZ, RZ ;  /* 0x000000ffffe27224 */ /* 0x000fe200078e00ff */
[----:B------:R1:W-:Y:S01]  /*1560*/  STL [R1+0x2c], RZ ;  /* 0x00002cff01007387 */ /* 0x0003e20000100800 */
[----:B------:R-:W-:Y:S01]  /*1570*/  ULEA.HI UR10, UR9, UR9, URZ, 0x1 ;  /* 0x00000009090a7291 */ /* 0x000fe2000f8f083f */
[----:B------:R-:W-:Y:S01]  /*1580*/  IMAD.U32 R227, RZ, RZ, UR4 ;  /* 0x00000004ffe37e24 */ /* 0x000fe2000f8e00ff */
[----:B------:R-:W-:Y:S01]  /*1590*/  CS2R R88, SRZ ;  /* 0x0000000000587805 */ /* 0x000fe2000001ff00 */
[----:B------:R1:W-:Y:S01]  /*15a0*/  STL [R1+0x28], RZ ;  /* 0x000028ff01007387 */ /* 0x0003e20000100800 */
[----:B------:R-:W-:Y:S01]  /*15b0*/  ULOP3.LUT UR10, UR10, 0x1ffffe, URZ, 0xc0, !UPT ;  /* 0x001ffffe0a0a7892 */ /* 0x000fe2000f8ec03f */
[----:B------:R-:W-:-:S02]  /*15c0*/  CS2R R90, SRZ ;  /* 0x00000000005a7805 */ /* 0x000fc4000001ff00 */
[----:B------:R-:W-:Y:S01]  /*15d0*/  CS2R R92, SRZ ;  /* 0x00000000005c7805 */ /* 0x000fe2000001ff00 */
[----:B------:R1:W-:Y:S01]  /*15e0*/  STL [R1+0x24], RZ ;  /* 0x000024ff01007387 */ /* 0x0003e20000100800 */
[----:B------:R-:W-:Y:S01]  /*15f0*/  UIADD3 UR10, UR9, -UR10, URZ ;  /* 0x8000000a090a7290 */ /* 0x000fe2000fffe03f */
[----:B------:R-:W-:Y:S02]  /*1600*/  CS2R R94, SRZ ;  /* 0x00000000005e7805 */ /* 0x000fe4000001ff00 */
[----:B------:R-:W-:Y:S01]  /*1610*/  CS2R R96, SRZ ;  /* 0x0000000000607805 */ /* 0x000fe2000001ff00 */
[----:B------:R1:W-:Y:S01]  /*1620*/  STL [R1+0x20], RZ ;  /* 0x000020ff01007387 */ /* 0x0003e20000100800 */
[----:B------:R-:W-:Y:S01]  /*1630*/  ULEA UR10, UR10, UR14, 0xb ;  /* 0x0000000e0a0a7291 */ /* 0x000fe2000f8e583f */
[----:B------:R-:W-:Y:S02]  /*1640*/  CS2R R98, SRZ ;  /* 0x0000000000627805 */ /* 0x000fe4000001ff00 */
[----:B------:R-:W-:Y:S01]  /*1650*/  CS2R R100, SRZ ;  /* 0x0000000000647805 */ /* 0x000fe2000001ff00 */
[----:B------:R1:W-:Y:S01]  /*1660*/  STL [R1+0x1c], RZ ;  /* 0x00001cff01007387 */ /* 0x0003e20000100800 */
[----:B------:R-:W-:Y:S01]  /*1670*/  UIADD3 UR10, UR10, 0x100, URZ ;  /* 0x000001000a0a7890 */ /* 0x000fe2000fffe03f */
[----:B------:R-:W-:-:S02]  /*1680*/  CS2R R102, SRZ ;  /* 0x0000000000667805 */ /* 0x000fc4000001ff00 */
[----:B------:R-:W-:Y:S01]  /*1690*/  CS2R R104, SRZ ;  /* 0x0000000000687805 */ /* 0x000fe2000001ff00 */
[----:B------:R1:W-:Y:S01]  /*16a0*/  STL [R1+0x18], RZ ;  /* 0x000018ff01007387 */ /* 0x0003e20000100800 */
[----:B------:R-:W-:Y:S01]  /*16b0*/  USHF.R.U32.HI UR10, URZ, 0x4, UR10 ;  /* 0x000000043f0a7899 */ /* 0x000fe2000801160a */
[----:B------:R-:W-:Y:S02]  /*16c0*/  CS2R R106, SRZ ;  /* 0x00000000006a7805 */ /* 0x000fe4000001ff00 */
[----:B------:R-:W-:Y:S01]  /*16d0*/  CS2R R108, SRZ ;  /* 0x00000000006c7805 */ /* 0x000fe2000001ff00 */
[----:B------:R1:W-:Y:S01]  /*16e0*/  STL [R1+0x14], RZ ;  /* 0x000014ff01007387 */ /* 0x0003e20000100800 */
[----:B------:R-:W-:Y:S01]  /*16f0*/  ULOP3.LUT UR15, UR10, 0x3fff, URZ, 0xc0, !UPT ;  /* 0x00003fff0a0f7892 */ /* 0x000fe2000f8ec03f */
        /* <DEDUP_REMOVED lines=18> */
[----:B------:R1:W-:Y:S01]  /*1820*/  STL [R1], RZ ;  /* 0x000000ff01007387 */ /* 0x0003e20000100800 */
[----:B------:R-:W-:-:S02]  /*1830*/  CS2R R138, SRZ ;  /* 0x00000000008a7805 */ /* 0x000fc4000001ff00 */
[----:B------:R-:W-:Y:S02]  /*1840*/  CS2R R140, SRZ ;  /* 0x00000000008c7805 */ /* 0x000fe4000001ff00 */
[----:B------:R-:W-:Y:S02]  /*1850*/  CS2R R142, SRZ ;  /* 0x00000000008e7805 */ /* 0x000fe4000001ff00 */
[----:B------:R-:W-:Y:S02]  /*1860*/  CS2R R144, SRZ ;  /* 0x0000000000907805 */ /* 0x000fe4000001ff00 */
[----:B------:R-:W-:Y:S02]  /*1870*/  CS2R R146, SRZ ;  /* 0x0000000000927805 */ /* 0x000fe4000001ff00 */
[----:B------:R-:W-:Y:S02]  /*1880*/  CS2R R148, SRZ ;  /* 0x0000000000947805 */ /* 0x000fe4000001ff00 */
[----:B------:R-:W-:-:S02]  /*1890*/  CS2R R150, SRZ ;  /* 0x0000000000967805 */ /* 0x000fc4000001ff00 */
[----:B------:R-:W-:Y:S02]  /*18a0*/  CS2R R24, SRZ ;  /* 0x0000000000187805 */ /* 0x000fe4000001ff00 */
[----:B---34-:R-:W-:Y:S02]  /*18b0*/  CS2R R26, SRZ ;  /* 0x00000000001a7805 */ /* 0x018fe4000001ff00 */
[----:B------:R-:W-:Y:S02]  /*18c0*/  CS2R R28, SRZ ;  /* 0x00000000001c7805 */ /* 0x000fe4000001ff00 */
[----:B------:R-:W-:Y:S02]  /*18d0*/  CS2R R30, SRZ ;  /* 0x00000000001e7805 */ /* 0x000fe4000001ff00 */
[----:B------:R-:W-:Y:S02]  /*18e0*/  CS2R R32, SRZ ;  /* 0x0000000000207805 */ /* 0x000fe4000001ff00 */
        /* <DEDUP_REMOVED lines=26> */
[----:B------:R-:W-:Y:S01]  /*1a90*/  CS2R R86, SRZ ;  /* 0x0000000000567805 */ /* 0x000fe2000001ff00 */
[----:B-1----:R-:W-:Y:S06]  /*1aa0*/  @!P0 BRA `(.L_x_13) ;  /* 0x0000001000608947 */ /* 0x002fec0003800000 */
[----:B------:R-:W-:-:S06]  /*1ab0*/  UISETP.NE.AND UP0, UPT, UR23, 0x3, UPT ;  /* 0x000000031700788c */ /* 0x000fcc000bf05270 */
[----:B------:R-:W-:-:S13]  /*1ac0*/  PLOP3.LUT P1, PT, PT, PT, UP0, 0x80, 0x0 ;  /* 0x000000000000781c */ /* 0x000fda0003f2f008 */
[----:B------:R-:W-:Y:S05]  /*1ad0*/  @!P1 BRA `(.L_x_14) ;  /* 0x0000000000049947 */ /* 0x000fea0003800000 */
[----:B------:R-:W-:Y:S01]  /*1ae0*/  BPT.TRAP 0x1 ;  /* 0x000000040000795c */ /* 0x000fe20000300000 */
.L_x_14:
[----:B------:R-:W-:Y:S01]  /*1af0*/  ULEA UR7, UR5, UR14, 0x3 ;  /* 0x0000000e05077291 */ /* 0x000fe2000f8e183f */
[----:B------:R-:W-:-:S05]  /*1b00*/  IMAD.U32 R0, RZ, RZ, UR4 ;  /* 0x00000004ff007e24 */ /* 0x000fca000f8e00ff */
[----:B------:R-:W-:-:S04]  /*1b10*/  SHF.L.U32 R0, R0, 0x1f, RZ ;  /* 0x0000001f00007819 */ /* 0x000fc800000006ff */
[----:B------:R0:W1:Y:S01]  /*1b20*/  SYNCS.PHASECHK.TRANS64.TRYWAIT P0, [UR7], R0 ;  /* 0x00000000ff0075a7 */ /* 0x0000620008000147 */
[----:B------:R-:W-:Y:S05]  /*1b30*/  @!P1 BRA `(.L_x_15) ;  /* 0x0000000000049947 */ /* 0x000fea0003800000 */
[----:B------:R-:W-:Y:S01]  /*1b40*/  BPT.TRAP 0x1 ;  /* 0x000000040000795c */ /* 0x000fe20000300000 */
.L_x_15:
[----:B------:R2:W-:Y:S01]  /*1b50*/  STL [R1+0x74], RZ ;  /* 0x000074ff01007387 */ /* 0x0005e20000100800 */
[----:B------:R-:W-:Y:S01]  /*1b60*/  UMOV UR6, 0x1 ;  /* 0x0000000100067882 */ /* 0x000fe20000000000 */
[----:B-1----:R-:W-:Y:S05]  /*1b70*/  @P0 BRA `(.L_x_16) ;  /* 0x0000000000080947 */ /* 0x002fea0003800000 */
[----:B------:R-:W1:Y:S02]  /*1b80*/  SYNCS.PHASECHK.TRANS64.TRYWAIT P0, [UR7], R0 ;  /* 0x00000000ff0075a7 */ /* 0x000e640008000147 */
[----:B-1----:R-:W-:Y:S05]  /*1b90*/  @!P0 BRA `(.L_x_17) ;  /* 0x000000e4006c8947 */ /* 0x002fea0003800000 */
.L_x_16:
[----:B------:R3:W-:Y:S01]  /*1ba0*/  STL [R1+0x70], RZ ;  /* 0x000070ff01007387 */ /* 0x0007e20000100800 */
[----:B------:R-:W-:Y:S01]  /*1bb0*/  UIADD3 UR7, UR14, 0xa100, URZ ;  /* 0x0000a1000e077890 */ /* 0x000fe2000fffe03f */
[----:B------:R-:W-:Y:S01]  /*1bc0*/  WARPGROUP.ARRIVE ;  /* 0x00000000000079c5 */ /* 0x000fe20000000000 */
[----:B------:R-:W-:Y:S01]  /*1bd0*/  ULOP3.LUT UR8, UR15, 0x10000, URZ, 0xfc, !UPT ;  /* 0x000100000f087892 */ /* 0x000fe2000f8efc3f */
[----:B------:R3:W-:Y:S01]  /*1be0*/  STL [R1+0x6c], RZ ;  /* 0x00006cff01007387 */ /* 0x0007e20000100800 */
[----:B------:R-:W-:Y:S01]  /*1bf0*/  USHF.R.U32.HI UR7, URZ, 0x4, UR7 ;  /* 0x000000043f077899 */ /* 0x000fe20008011607 */
[----:B01----:R-:W-:Y:S01]  /*1c00*/  IMAD.MOV.U32 R0, RZ, RZ, RZ ;  /* 0x000000ffff007224 */ /* 0x003fe200078e00ff */
[----:B------:R-:W-:Y:S01]  /*1c10*/  ULEA UR8, UR5, UR8, 0x9 ;  /* 0x0000000805087291 */ /* 0x000fe2000f8e483f */
[----:B------:R3:W-:Y:S01]  /*1c20*/  STL [R1+0x68], RZ ;  /* 0x000068ff01007387 */ /* 0x0007e20000100800 */
[----:B------:R-:W-:Y:S01]  /*1c30*/  ULOP3.LUT UR7, UR7, 0x3fff, URZ, 0xc0, !UPT ;  /* 0x00003fff07077892 */ /* 0x000fe2000f8ec03f */
[----:B------:R-:W-:Y:S01]  /*1c40*/  CS2R R2, SRZ ;  /* 0x0000000000027805 */ /* 0x000fe2000001ff00 */
[----:B------:R-:W-:Y:S01]  /*1c50*/  UMOV UR9, 0xc0000010 ;  /* 0xc000001000097882 */ /* 0x000fe20000000000 */
[----:B------:R3:W-:Y:S01]  /*1c60*/  STL [R1+0x64], RZ ;  /* 0x000064ff01007387 */ /* 0x0007e20000100800 */
[----:B------:R-:W-:Y:S01]  /*1c70*/  ULOP3.LUT UR7, UR7, 0x10000, URZ, 0xfc, !UPT ;  /* 0x0001000007077892 */ /* 0x000fe2000f8efc3f */
[----:B------:R-:W-:Y:S01]  /*1c80*/  CS2R R4, SRZ ;  /* 0x0000000000047805 */ /* 0x000fe2000001ff00 */
[----:B------:R-:W-:Y:S01]  /*1c90*/  UMOV UR11, 0xc0000010 ;  /* 0xc0000010000b7882 */ /* 0x000fe20000000000 */
[----:B------:R3:W-:Y:S01]  /*1ca0*/  STL [R1+0x60], RZ ;  /* 0x000060ff01007387 */ /* 0x0007e20000100800 */
[----:B------:R-:W-:Y:S01]  /*1cb0*/  ULEA UR10, UR5, UR7, 0x8 ;  /* 0x00000007050a7291 */ /* 0x000fe2000f8e403f */
[----:B------:R-:W-:-:S02]  /*1cc0*/  CS2R R6, SRZ ;  /* 0x0000000000067805 */ /* 0x000fc4000001ff00 */
[----:B------:R-:W-:Y:S01]  /*1cd0*/  CS2R R8, SRZ ;  /* 0x0000000000087805 */ /* 0x000fe2000001ff00 */
[----:B------:R3:W-:Y:S01]  /*1ce0*/  STL [R1+0x5c], RZ ;  /* 0x00005cff01007387 */ /* 0x0007e20000100800 */
[----:B------:R-:W-:Y:S01]  /*1cf0*/  ULDC UR7, c[0x0][0x50c] ;  /* 0x0001430000077ab9 */ /* 0x000fe20000000800 */
[----:B------:R-:W-:Y:S01]  /*1d00*/  CS2R R10, SRZ ;  /* 0x00000000000a7805 */ /* 0x000fe2000001ff00 */
[----:B------:R-:W-:Y:S01]  /*1d10*/  UISETP.NE.AND UP0, UPT, UR7, 0x1, UPT ;  /* 0x000000010700788c */ /* 0x000fe2000bf05270 */
[----:B------:R3:W-:Y:S01]  /*1d20*/  STL [R1+0x58], RZ ;  /* 0x000058ff01007387 */ /* 0x0007e20000100800 */
[----:B------:R-:W-:Y:S01]  /*1d30*/  CS2R R12, SRZ ;  /* 0x00000000000c7805 */ /* 0x000fe2000001ff00 */
[----:B------:R-:W-:Y:S01]  /*1d40*/  QGMMA.64x128x32.F32.E5M2.E5M2 R88, gdesc[UR8], RZ, !UPT ;  /* 0x01e00000085879f3 */ /* 0x000fe2000c7038ff */
[----:B------:R-:W-:Y:S01]  /*1d50*/  USEL UR7, URZ, 0x1, UP0 ;  /* 0x000000013f077887 */ /* 0x000fe20008000000 */
[----:B------:R3:W-:Y:S01]  /*1d60*/  STL [R1+0x54], RZ ;  /* 0x000054ff01007387 */ /* 0x0007e20000100800 */
[----:B------:R-:W-:Y:S01]  /*1d70*/  UIADD3 UR8, UR8, 0x100, URZ ;  /* 0x0000010008087890 */ /* 0x000fe2000fffe03f */
[----:B------:R-:W-:Y:S01]  /*1d80*/  CS2R R14, SRZ ;  /* 0x00000000000e7805 */ /* 0x000fe2000001ff00 */
[----:B------:R-:W-:Y:S01]  /*1d90*/  UMOV UR9, 0xc0000010 ;  /* 0xc000001000097882 */ /* 0x000fe20000000000 */
[----:B------:R3:W-:Y:S01]  /*1da0*/  STL [R1+0x50], RZ ;  /* 0x000050ff01007387 */ /* 0x0007e20000100800 */
[----:B------:R-:W-:-:S02]  /*1db0*/  ISETP.NE.AND P0, PT, RZ, UR7, PT ;  /* 0x00000007ff007c0c */ /* 0x000fc4000bf05270 */
[----:B------:R-:W-:Y:S02]  /*1dc0*/  CS2R R16, SRZ ;  /* 0x0000000000107805 */ /* 0x000fe4000001ff00 */
[----:B------:R-:W-:Y:S01]  /*1dd0*/  CS2R R18, SRZ ;  /* 0x0000000000127805 */ /* 0x000fe2000001ff00 */
[----:B------:R3:W-:Y:S01]  /*1de0*/  STL [R1+0x4c], RZ ;  /* 0x00004cff01007387 */ /* 0x0007e20000100800 */
[----:B------:R-:W-:Y:S01]  /*1df0*/  CS2R R20, SRZ ;  /* 0x0000000000147805 */ /* 0x000fe2000001ff00 */
[----:B------:R-:W-:Y:S01]  /*1e00*/  QGMMA.64x128x32.F32.E5M2.E5M2 R24, gdesc[UR8], RZ, !UPT, gsb0 ;  /* 0x01e00000081879f3 */ /* 0x000fe2000c0038ff */
[----:B------:R-:W-:Y:S01]  /*1e10*/  CS2R R22, SRZ ;  /* 0x0000000000167805 */ /* 0x000fe2000001ff00 */
[----:B------:R3:W-:Y:S01]  /*1e20*/  STL [R1+0x48], RZ ;  /* 0x000048ff01007387 */ /* 0x0007e20000100800 */
[----:B------:R-:W-:Y:S02]  /*1e30*/  CS2R R152, SRZ ;  /* 0x0000000000987805 */ /* 0x000fe4000001ff00 */
        /* <DEDUP_REMOVED lines=47> */
[----:B------:R-:W-:Y:S01]  /*2130*/  CS2R R224, SRZ ;  /* 0x0000000000e07805 */ /* 0x000fe2000001ff00 */
[----:B------:R-:W-:Y:S02]  /*2140*/  IMAD.MOV.U32 R226, RZ, RZ, RZ ;  /* 0x000000ffffe27224 */ /* 0x000fe400078e00ff */
[----:B------:R3:W-:Y:S04]  /*2150*/  STL [R1+0x14], RZ ;  /* 0x000014ff01007387 */ /* 0x0007e80000100800 */
[----:B------:R3:W-:Y:S04]  /*2160*/  STL [R1+0x10], RZ ;  /* 0x000010ff01007387 */ /* 0x0007e80000100800 */
[----:B------:R3:W-:Y:S04]  /*2170*/  STL [R1+0xc], RZ ;  /* 0x00000cff01007387 */ /* 0x0007e80000100800 */
[----:B------:R3:W-:Y:S04]  /*2180*/  STL [R1+0x8], RZ ;  /* 0x000008ff01007387 */ /* 0x0007e80000100800 */
[----:B------:R3:W-:Y:S04]  /*2190*/  STL [R1+0x4], RZ ;  /* 0x000004ff01007387 */ /* 0x0007e80000100800 */
[----:B------:R3:W-:Y:S01]  /*21a0*/  STL [R1], RZ ;  /* 0x000000ff01007387 */ /* 0x0007e20000100800 */
[----:B------:R-:W-:Y:S05]  /*21b0*/  @!P0 BRA `(.L_x_18) ;  /* 0x0000000800808947 */ /* 0x000fea0003800000 */
[----:B------:R-:W-:Y:S02]  /*21c0*/  WARPGROUP.DEPBAR.LE gsb0, 0x0 ;  /* 0x00008000000079c5 */ /* 0x000fe40000010000 */
[----:B------:R-:W-:-:S01]  /*21d0*/  FADD R227, RZ, R58 ;  /* 0x0000003affe37221 */ /* 0x000fc20000000000 */
[----:B------:R-:W-:Y:S01]  /*21e0*/  FADD R226, RZ, R88 ;  /* 0x00000058ffe27221 */ /* 0x000fe20000000000 */
[----:B------:R-:W-:-:S01]  /*21f0*/  FADD R225, RZ, R89 ;  /* 0x00000059ffe17221 */ /* 0x000fc20000000000 */
[----:B------:R-:W-:Y:S01]  /*2200*/  FADD R224, RZ, R90 ;  /* 0x0000005affe07221 */ /* 0x000fe20000000000 */
[----:B------:R-:W-:-:S01]  /*2210*/  FADD R223, RZ, R91 ;  /* 0x0000005bffdf7221 */ /* 0x000fc20000000000 */
[----:B------:R0:W-:Y:S01]  /*2220*/  STL [R1], R227 ;  /* 0x000000e301007387 */ /* 0x0001e20000100800 */
[----:B------:R-:W-:-:S01]  /*2230*/  FADD R222, RZ, R92 ;  /* 0x0000005cffde7221 */ /* 0x000fc20000000000 */
[----:B------:R-:W-:Y:S01]  /*2240*/  FADD R221, RZ, R93 ;  /* 0x0000005dffdd7221 */ /* 0x000fe20000000000 */
[----:B------:R-:W-:-:S01]  /*2250*/  FADD R220, RZ, R94 ;  /* 0x0000005effdc7221 */ /* 0x000fc20000000000 */
[----:B------:R-:W-:Y:S01]  /*2260*/  FADD R219, RZ, R95 ;  /* 0x0000005fffdb7221 */ /* 0x000fe20000000000 */
[----:B------:R-:W-:-:S01]  /*2270*/  FADD R218, RZ, R96 ;  /* 0x00000060ffda7221 */ /* 0x000fc20000000000 */
[----:B------:R-:W-:Y:S01]  /*2280*/  FADD R217, RZ, R97 ;  /* 0x00000061ffd97221 */ /* 0x000fe20000000000 */
[----:B------:R-:W-:-:S01]  /*2290*/  FADD R216, RZ, R98 ;  /* 0x00000062ffd87221 */ /* 0x000fc20000000000 */
[----:B------:R-:W-:Y:S01]  /*22a0*/  FADD R215, RZ, R99 ;  /* 0x00000063ffd77221 */ /* 0x000fe20000000000 */
[----:B------:R-:W-:-:S01]  /*22b0*/  FADD R214, RZ, R100 ;  /* 0x00000064ffd67221 */ /* 0x000fc20000000000 */
[----:B0-----:R-:W-:Y:S01]  /*22c0*/  FADD R227, RZ, R59 ;  /* 0x0000003bffe37221 */ /* 0x001fe20000000000 */
[----:B------:R-:W-:-:S01]  /*22d0*/  FADD R213, RZ, R101 ;  /* 0x00000065ffd57221 */ /* 0x000fc20000000000 */
[----:B------:R-:W-:Y:S01]  /*22e0*/  FADD R212, RZ, R102 ;  /* 0x00000066ffd47221 */ /* 0x000fe20000000000 */
[----:B------:R-:W-:-:S01]  /*22f0*/  FADD R211, RZ, R103 ;  /* 0x00000067ffd37221 */ /* 0x000fc20000000000 */
[----:B------:R-:W-:Y:S01]  /*2300*/  FADD R210, RZ, R104 ;  /* 0x00000068ffd27221 */ /* 0x000fe20000000000 */
[----:B------:R0:W-:Y:S01]  /*2310*/  STL [R1+0x4], R227 ;  /* 0x000004e301007387 */ /* 0x0001e20000100800 */
        /* <DEDUP_REMOVED lines=93> */
[----:B------:R-:W-:Y:S01]  /*28f0*/  UMOV UR6, URZ ;  /* 0x0000003f00067c82 */ /* 0x000fe20008000000 */
[----:B0-----:R-:W-:-:S05]  /*2900*/  FADD R227, RZ, R66 ;  /* 0x00000042ffe37221 */ /* 0x001fca0000000000 */
[----:B------:R0:W-:Y:S02]  /*2910*/  STL [R1+0x20], R227 ;  /* 0x000020e301007387 */ /* 0x0001e40000100800 */
        /* <DEDUP_REMOVED lines=42> */
.L_x_18:
[----:B------:R-:W-:-:S04]  /*2bc0*/  UIADD3 UR18, UR5, 0x1, URZ ;  /* 0x0000000105127890 */ /* 0x000fc8000fffe03f */
[----:B------:R-:W-:-:S04]  /*2bd0*/  UISETP.NE.AND UP0, UPT, UR18, 0x5, UPT ;  /* 0x000000051200788c */ /* 0x000fc8000bf05270 */
[----:B------:R-:W-:Y:S02]  /*2be0*/  USEL UR8, URZ, 0x1, UP0 ;  /* 0x000000013f087887 */ /* 0x000fe40008000000 */
[----:B------:R-:W-:Y:S02]  /*2bf0*/  USEL UR18, UR18, URZ, UP0 ;  /* 0x0000003f12127287 */ /* 0x000fe40008000000 */
[----:B------:R-:W-:-:S06]  /*2c00*/  ULOP3.LUT UR8, UR4, UR8, URZ, 0x3c, !UPT ;  /* 0x0000000804087292 */ /* 0x000fcc000f8e3c3f */
[----:B0-----:R-:W-:Y:S01]  /*2c10*/  IMAD.U32 R227, RZ, RZ, UR8 ;  /* 0x00000008ffe37e24 */ /* 0x001fe2000f8e00ff */
[----:B------:R-:W-:-:S06]  /*2c20*/  UMOV UR8, 0x1 ;  /* 0x0000000100087882 */ /* 0x000fcc0000000000 */
.L_x_13:
[----:B------:R-:W-:-:S04]  /*2c30*/  UISETP.LT.AND UP0, UPT, UR12, 0x1, UPT ;  /* 0x000000010c00788c */ /* 0x000fc8000bf01270 */
[----:B------:R-:W-:-:S04]  /*2c40*/  USEL UR9, UR12, 0x1, UP0 ;  /* 0x000000010c097887 */ /* 0x000fc80008000000 */
[----:B------:R-:W-:-:S04]  /*2c50*/  UIADD3 UR9, UR12, -UR9, URZ ;  /* 0x800000090c097290 */ /* 0x000fc8000fffe03f */
[----:B------:R-:W-:-:S06]  /*2c60*/  UISETP.GE.AND UP0, UPT, UR9, 0x1, UPT ;  /* 0x000000010900788c */ /* 0x000fcc000bf06270 */
[----:B------:R-:W-:-:S13]  /*2c70*/  PLOP3.LUT P0, PT, PT, PT, UP0, 0x80, 0x0 ;  /* 0x000000000000781c */ /* 0x000fda0003f0f008 */
[----:B------:R-:W-:Y:S05]  /*2c80*/  @!P0 BRA `(.L_x_19) ;  /* 0x00000010007c8947 */ /* 0x000fea0003800000 */
[----:B------:R-:W-:Y:S01]  /*2c90*/  IMAD.U32 R228, RZ, RZ, UR9 ;  /* 0x00000009ffe47e24 */ /* 0x000fe2000f8e00ff */
[----:B------:R-:W-:Y:S01]  /*2ca0*/  UMOV UR19, UR5 ;  /* 0x0000000500137c82 */ /* 0x000fe20008000000 */
[----:B------:R-:W-:-:S05]  /*2cb0*/  ULDC UR24, c[0x0][0x50c] ;  /* 0x0001430000187ab9 */ /* 0x000fca0000000800 */
.L_x_27:
[----:B------:R-:W-:-:S06]  /*2cc0*/  UISETP.NE.AND UP0, UPT, UR23, 0x3, UPT ;  /* 0x000000031700788c */ /* 0x000fcc000bf05270 */
[----:B------:R-:W-:-:S13]  /*2cd0*/  PLOP3.LUT P1, PT, PT, PT, UP0, 0x80, 0x0 ;  /* 0x000000000000781c */ /* 0x000fda0003f2f008 */
[----:B01----:R-:W-:Y:S05]  /*2ce0*/  @!P1 BRA `(.L_x_20) ;  /* 0x0000000000049947 */ /* 0x003fea0003800000 */
[----:B------:R-:W-:Y:S01]  /*2cf0*/  BPT.TRAP 0x1 ;  /* 0x000000040000795c */ /* 0x000fe20000300000 */
.L_x_20:
[----:B------:R-:W0:Y:S01]  /*2d00*/  S2UR UR9, SR_CgaCtaId ;  /* 0x00000000000979c3 */ /* 0x000e220000008800 */
[----:B------:R-:W-:Y:S01]  /*2d10*/  UMOV UR14, 0x400 ;  /* 0x00000400000e7882 */ /* 0x000fe20000000000 */
[----:B------:R-:W-:Y:S01]  /*2d20*/  SHF.L.U32 R229, R227, 0x1f, RZ ;  /* 0x0000001fe3e57819 */ /* 0x000fe200000006ff */
[----:B0-----:R-:W-:-:S04]  /*2d30*/  ULEA UR14, UR9, UR14, 0x18 ;  /* 0x0000000e090e7291 */ /* 0x001fc8000f8ec03f */
[----:B------:R-:W-:-:S09]  /*2d40*/  ULEA UR9, UR18, UR14, 0x3 ;  /* 0x0000000e12097291 */ /* 0x000fd2000f8e183f */
[----:B------:R0:W1:Y:S01]  /*2d50*/  SYNCS.PHASECHK.TRANS64.TRYWAIT P0, [UR9], R229 ;  /* 0x000000e5ff0075a7 */ /* 0x0000620008000149 */
[----:B------:R-:W-:Y:S05]  /*2d60*/  @!P1 BRA `(.L_x_21) ;  /* 0x0000000000049947 */ /* 0x000fea0003800000 */
[----:B------:R-:W-:Y:S01]  /*2d70*/  BPT.TRAP 0x1 ;  /* 0x000000040000795c */ /* 0x000fe20000300000 */
.L_x_21:
[----:B-1----:R-:W-:Y:S05]  /*2d80*/  @P0 BRA `(.L_x_22) ;  /* 0x0000000000080947 */ /* 0x002fea0003800000 */
[----:B------:R-:W1:Y:S02]  /*2d90*/  SYNCS.PHASECHK.TRANS64.TRYWAIT P0, [UR9], R229 ;  /* 0x000000e5ff0075a7 */ /* 0x000e640008000149 */
[----:B-1----:R-:W-:Y:S05]  /*2da0*/  @!P0 BRA `(.L_x_23) ;  /* 0x000000d400008947 */ /* 0x002fea0003800000 */
.L_x_22:
[----:B------:R-:W-:Y:S01]  /*2db0*/  UIADD3 UR9, UR14, 0xa100, URZ ;  /* 0x0000a1000e097890 */ /* 0x000fe2000fffe03f */
[----:B------:R-:W-:Y:S01]  /*2dc0*/  WARPGROUP.ARRIVE ;  /* 0x00000000000079c5 */ /* 0x000fe20000000000 */
[----:B------:R-:W-:Y:S02]  /*2dd0*/  UISETP.NE.AND UP0, UPT, UR7, URZ, UPT ;  /* 0x0000003f0700728c */ /* 0x000fe4000bf05270 */
[----:B------:R-:W-:Y:S02]  /*2de0*/  USHF.R.U32.HI UR9, URZ, 0x4, UR9 ;  /* 0x000000043f097899 */ /* 0x000fe40008011609 */
[----:B------:R-:W-:Y:S02]  /*2df0*/  USEL UR8, UR8, URZ, !UP0 ;  /* 0x0000003f08087287 */ /* 0x000fe4000c000000 */
[----:B------:R-:W-:Y:S02]  /*2e00*/  ULOP3.LUT UR9, UR9, 0x3fff, URZ, 0xc0, !UPT ;  /* 0x00003fff09097892 */ /* 0x000fe4000f8ec03f */
[----:B------:R-:W-:-:S02]  /*2e10*/  ULOP3.LUT UR7, UR15, 0x10000, URZ, 0xfc, !UPT ;  /* 0x000100000f077892 */ /* 0x000fc4000f8efc3f */
[----:B------:R-:W-:Y:S02]  /*2e20*/  ULOP3.LUT UR9, UR9, 0x10000, URZ, 0xfc, !UPT ;  /* 0x0001000009097892 */ /* 0x000fe4000f8efc3f */
[----:B------:R-:W-:Y:S02]  /*2e30*/  UISETP.NE.U32.AND UP0, UPT, UR8, URZ, UPT ;  /* 0x0000003f0800728c */ /* 0x000fe4000bf05070 */
[----:B------:R-:W-:Y:S02]  /*2e40*/  ULEA UR8, UR18, UR7, 0x9 ;  /* 0x0000000712087291 */ /* 0x000fe4000f8e483f */
[----:B------:R-:W-:Y:S01]  /*2e50*/  ULEA UR10, UR18, UR9, 0x8 ;  /* 0x00000009120a7291 */ /* 0x000fe2000f8e403f */
[----:B------:R-:W-:Y:S02]  /*2e60*/  UMOV UR11, 0xc0000010 ;  /* 0xc0000010000b7882 */ /* 0x000fe40000000000 */
[----:B------:R-:W-:Y:S01]  /*2e70*/  UMOV UR9, 0xc0000010 ;  /* 0xc000001000097882 */ /* 0x000fe20000000000 */
[----:B------:R-:W-:-:S05]  /*2e80*/  UIADD3 UR6, UR6, 0x1, URZ ;  /* 0x0000000106067890 */ /* 0x000fca000fffe03f */
[----:B------:R-:W-:Y:S01]  /*2e90*/  QGMMA.64x128x32.F32.E5M2.E5M2 R88, gdesc[UR8], R88, UP0 ;  /* 0x01e00000085879f3 */ /* 0x000fe2000bf03858 */
[----:B------:R-:W-:Y:S01]  /*2ea0*/  UIADD3 UR8, UR8, 0x100, URZ ;  /* 0x0000010008087890 */ /* 0x000fe2000fffe03f */
[----:B------:R-:W-:-:S10]  /*2eb0*/  UMOV UR9, 0xc0000010 ;  /* 0xc000001000097882 */ /* 0x000fd40000000000 */
[----:B------:R-:W-:Y:S01]  /*2ec0*/  QGMMA.64x128x32.F32.E5M2.E5M2 R24, gdesc[UR8], R24, UP0, gsb0 ;  /* 0x01e00000081879f3 */ /* 0x000fe2000b803818 */
[----:B------:R-:W-:-:S04]  /*2ed0*/  UISETP.NE.AND UP0, UPT, UR6, UR24, UPT ;  /* 0x000000180600728c */ /* 0x000fc8000bf05270 */
[----:B------:R-:W-:-:S06]  /*2ee0*/  USEL UR7, URZ, 0x1, UP0 ;  /* 0x000000013f077887 */ /* 0x000fcc0008000000 */
[----:B------:R-:W-:Y:S01]  /*2ef0*/  ISETP.NE.AND P0, PT, RZ, UR7, PT ;  /* 0x00000007ff007c0c */ /* 0x000fe2000bf05270 */
[----:B------:R-:W-:-:S12]  /*2f00*/  WARPGROUP.DEPBAR.LE gsb0, 0x1 ;  /* 0x00008000000079c5 */ /* 0x000fd80000010100 */
[----:B------:R-:W-:Y:S05]  /*2f10*/  @!P0 BRA `(.L_x_24) ;  /* 0x0000000c00808947 */ /* 0x000fea0003800000 */
[----:B------:R-:W-:Y:S02]  /*2f20*/  WARPGROUP.DEPBAR.LE gsb0, 0x0 ;  /* 0x00008000000079c5 */ /* 0x000fe40000010000 */
[----:B------:R-:W-:-:S01]  /*2f30*/  FADD R226, R88, R226 ;  /* 0x000000e258e27221 */ /* 0x000fc20000000000 */
[----:B------:R-:W-:Y:S01]  /*2f40*/  FADD R225, R89, R225 ;  /* 0x000000e159e17221 */ /* 0x000fe20000000000 */
[----:B------:R1:W-:Y:S01]  /*2f50*/  STL [R1+0x88], R227 ;  /* 0x000088e301007387 */ /* 0x0003e20000100800 */
[----:B------:R-:W-:-:S01]  /*2f60*/  FADD R224, R90, R224 ;  /* 0x000000e05ae07221 */ /* 0x000fc20000000000 */
[----:B------:R-:W-:Y:S01]  /*2f70*/  FADD R223, R91, R223 ;  /* 0x000000df5bdf7221 */ /* 0x000fe20000000000 */
[----:B------:R-:W-:-:S01]  /*2f80*/  FADD R222, R92, R222 ;  /* 0x000000de5cde7221 */ /* 0x000fc20000000000 */
[----:B------:R-:W-:Y:S01]  /*2f90*/  FADD R221, R93, R221 ;  /* 0x000000dd5ddd7221 */ /* 0x000fe20000000000 */
[----:B-1----:R-:W4:Y:S04]  /*2fa0*/  LDL.LU R227, [R1+0x30] ;  /* 0x0000300001e37983 */ /* 0x002f280000300800 */
[----:B------:R1:W-:Y:S01]  /*2fb0*/  STL [R1+0x8c], R226 ;  /* 0x00008ce201007387 */ /* 0x0003e20000100800 */
[----:B------:R-:W-:-:S01]  /*2fc0*/  FADD R220, R94, R220 ;  /* 0x000000dc5edc7221 */ /* 0x000fc20000000000 */
[----:B------:R-:W-:-:S02]  /*2fd0*/  FADD R219, R95, R219 ;  /* 0x000000db5fdb7221 */ /* 0x000fc40000000000 */
[----:B-1----:R-:W2:Y:S04]  /*2fe0*/  LDL.LU R226, [R1+0x2c] ;  /* 0x00002c0001e27983 */ /* 0x002ea80000300800 */
[----:B------:R1:W-:Y:S01]  /*2ff0*/  STL [R1+0x90], R225 ;  /* 0x000090e101007387 */ /* 0x0003e20000100800 */
[----:B------:R-:W-:-:S03]  /*3000*/  FADD R218, R96, R218 ;  /* 0x000000da60da7221 */ /* 0x000fc60000000000 */
[----:B-1----:R-:W3:Y:S04]  /*3010*/  LDL.LU R225, [R1+0x28] ;  /* 0x0000280001e17983 */ /* 0x002ee80000300800 */
        /* <DEDUP_REMOVED lines=9> */
[----:B------:R1:W-:Y:S04]  /*30b0*/  STL [R1+0xa0], R221 ;  /* 0x0000a0dd01007387 */ /* 0x0003e80000100800 */
        /* <DEDUP_REMOVED lines=12> */
[----:B-1----:R-:W3:Y:S01]  /*3180*/  LDL.LU R215, [R1] ;  /* 0x0000000001d77983 */ /* 0x002ee20000300800 */
[----:B------:R-:W-:-:S01]  /*3190*/  FADD R214, R100, R214 ;  /* 0x000000d664d67221 */ /* 0x000fc20000000000 */
[----:B------:R-:W-:Y:S01]  /*31a0*/  FADD R213, R101, R213 ;  /* 0x000000d565d57221 */ /* 0x000fe20000000000 */
[----:B------:R-:W-:-:S01]  /*31b0*/  FADD R212, R102, R212 ;  /* 0x000000d466d47221 */ /* 0x000fc20000000000 */
[----:B------:R-:W-:Y:S01]  /*31c0*/  FADD R211, R103, R211 ;  /* 0x000000d367d37221 */ /* 0x000fe20000000000 */
[----:B------:R-:W-:-:S01]  /*31d0*/  FADD R210, R104, R210 ;  /* 0x000000d268d27221 */ /* 0x000fc20000000000 */
[----:B------:R-:W-:Y:S01]  /*31e0*/  STL [R1+0xbc], R214 ;  /* 0x0000bcd601007387 */ /* 0x000fe20000100800 */
        /* <DEDUP_REMOVED lines=11> */
[----:B------:R1:W-:Y:S01]  /*32a0*/  STL [R1+0xc8], R211 ;  /* 0x0000c8d301007387 */ /* 0x0003e20000100800 */
[----:B------:R-:W-:-:S01]  /*32b0*/  FADD R200, R114, R200 ;  /* 0x000000c872c87221 */ /* 0x000fc20000000000 */
[----:B------:R-:W-:Y:S01]  /*32c0*/  FADD R199, R115, R199 ;  /* 0x000000c773c77221 */ /* 0x000fe20000000000 */
        /* <DEDUP_REMOVED lines=69> */
[----:B-----5:R-:W-:Y:S01]  /*3720*/  FADD R0, R57, R0 ;  /* 0x0000000039007221 */ /* 0x020fe20000000000 */
[----:B----4-:R-:W-:-:S01]  /*3730*/  FADD R227, R70, R227 ;  /* 0x000000e346e37221 */ /* 0x010fc20000000000 */
[----:B--2---:R-:W-:Y:S01]  /*3740*/  FADD R226, R69, R226 ;  /* 0x000000e245e27221 */ /* 0x004fe20000000000 */
[----:B---3--:R-:W-:-:S01]  /*3750*/  FADD R225, R68, R225 ;  /* 0x000000e144e17221 */ /* 0x008fc20000000000 */
        /* <DEDUP_REMOVED lines=9> */
[----:B------:R-:W-:-:S05]  /*37f0*/  FADD R215, R58, R215 ;  /* 0x000000d73ad77221 */ /* 0x000fca0000000000 */
[----:B------:R2:W-:Y:S04]  /*3800*/  STL [R1], R215 ;  /* 0x000000d701007387 */ /* 0x0005e80000100800 */
[----:B------:R3:W-:Y:S04]  /*3810*/  STL [R1+0x4], R216 ;  /* 0x000004d801007387 */ /* 0x0007e80000100800 */
        /* <DEDUP_REMOVED lines=8> */
[----:B-1----:R-:W4:Y:S04]  /*38a0*/  LDL.LU R211, [R1+0x34] ;  /* 0x0000340001d37983 */ /* 0x002f280000300800 */
[----:B------:R1:W-:Y:S04]  /*38b0*/  STL [R1+0x28], R225 ;  /* 0x000028e101007387 */ /* 0x0003e80000100800 */
[----:B------:R-:W4:Y:S04]  /*38c0*/  LDL.LU R212, [R1+0x38] ;  /* 0x0000380001d47983 */ /* 0x000f280000300800 */
[----:B------:R1:W-:Y:S04]  /*38d0*/  STL [R1+0x2c], R226 ;  /* 0x00002ce201007387 */ /* 0x0003e80000100800 */
[----:B------:R-:W4:Y:S04]  /*38e0*/  LDL.LU R213, [R1+0x3c] ;  /* 0x00003c0001d57983 */ /* 0x000f280000300800 */
[----:B------:R1:W-:Y:S04]  /*38f0*/  STL [R1+0x30], R227 ;  /* 0x000030e301007387 */ /* 0x0003e80000100800 */
[----:B------:R-:W4:Y:S04]  /*3900*/  LDL.LU R214, [R1+0x40] ;  /* 0x0000400001d67983 */ /* 0x000f280000300800 */
[----:B--2---:R-:W2:Y:S04]  /*3910*/  LDL.LU R215, [R1+0x44] ;  /* 0x0000440001d77983 */ /* 0x004ea80000300800 */
[----:B---3--:R-:W3:Y:S04]  /*3920*/  LDL.LU R216, [R1+0x48] ;  /* 0x0000480001d87983 */ /* 0x008ee80000300800 */
[----:B----4-:R-:W4:Y:S04]  /*3930*/  LDL.LU R217, [R1+0x4c] ;  /* 0x00004c0001d97983 */ /* 0x010f280000300800 */
[----:B0-----:R-:W4:Y:S04]  /*3940*/  LDL.LU R218, [R1+0x50] ;  /* 0x0000500001da7983 */ /* 0x001f280000300800 */
[----:B------:R-:W4:Y:S04]  /*3950*/  LDL.LU R219, [R1+0x54] ;  /* 0x0000540001db7983 */ /* 0x000f280000300800 */
[----:B------:R-:W4:Y:S04]  /*3960*/  LDL.LU R220, [R1+0x58] ;  /* 0x0000580001dc7983 */ /* 0x000f280000300800 */
[----:B------:R-:W4:Y:S04]  /*3970*/  LDL.LU R221, [R1+0x5c] ;  /* 0x00005c0001dd7983 */ /* 0x000f280000300800 */
[----:B------:R-:W4:Y:S04]  /*3980*/  LDL.LU R222, [R1+0x60] ;  /* 0x0000600001de7983 */ /* 0x000f280000300800 */
[----:B------:R-:W4:Y:S04]  /*3990*/  LDL.LU R223, [R1+0x64] ;  /* 0x0000640001df7983 */ /* 0x000f280000300800 */
[----:B------:R-:W4:Y:S04]  /*39a0*/  LDL.LU R224, [R1+0x68] ;  /* 0x0000680001e07983 */ /* 0x000f280000300800 */
[----:B-1----:R-:W4:Y:S04]  /*39b0*/  LDL.LU R225, [R1+0x6c] ;  /* 0x00006c0001e17983 */ /* 0x002f280000300800 */
[----:B------:R-:W4:Y:S04]  /*39c0*/  LDL.LU R226, [R1+0x70] ;  /* 0x0000700001e27983 */ /* 0x000f280000300800 */
[----:B------:R-:W4:Y:S01]  /*39d0*/  LDL.LU R227, [R1+0x74] ;  /* 0x0000740001e37983 */ /* 0x000f220000300800 */
[----:B------:R-:W-:-:S05]  /*39e0*/  FADD R211, R71, R211 ;  /* 0x000000d347d37221 */ /* 0x000fca0000000000 */
[----:B------:R0:W-:Y:S01]  /*39f0*/  STL [R1+0x34], R211 ;  /* 0x000034d301007387 */ /* 0x0001e20000100800 */
[----:B------:R-:W-:-:S03]  /*3a00*/  FADD R212, R72, R212 ;  /* 0x000000d448d47221 */ /* 0x000fc60000000000 */
[----:B0-----:R1:W5:Y:S01]  /*3a10*/  LDL.LU R211, [R1+0xc8] ;  /* 0x0000c80001d37983 */ /* 0x0013620000300800 */
[----:B------:R-:W-:-:S03]  /*3a20*/  FADD R213, R73, R213 ;  /* 0x000000d549d57221 */ /* 0x000fc60000000000 */
[----:B------:R0:W-:Y:S01]  /*3a30*/  STL [R1+0x38], R212 ;  /* 0x000038d401007387 */ /* 0x0001e20000100800 */
[----:B------:R-:W-:-:S01]  /*3a40*/  FADD R214, R74, R214 ;  /* 0x000000d64ad67221 */ /* 0x000fc20000000000 */
[----:B--2---:R-:W-:Y:S02]  /*3a50*/  FADD R215, R75, R215 ;  /* 0x000000d74bd77221 */ /* 0x004fe40000000000 */
[----:B0-----:R1:W5:Y:S01]  /*3a60*/  LDL.LU R212, [R1+0xc4] ;  /* 0x0000c40001d47983 */ /* 0x0013620000300800 */
[----:B---3--:R-:W-:-:S03]  /*3a70*/  FADD R216, R76, R216 ;  /* 0x000000d84cd87221 */ /* 0x008fc60000000000 */
[----:B------:R0:W-:Y:S01]  /*3a80*/  STL [R1+0x3c], R213 ;  /* 0x00003cd501007387 */ /* 0x0001e20000100800 */
[----:B----4-:R-:W-:-:S03]  /*3a90*/  FADD R217, R77, R217 ;  /* 0x000000d94dd97221 */ /* 0x010fc60000000000 */
[----:B0-----:R1:W5:Y:S01]  /*3aa0*/  LDL.LU R213, [R1+0xc0] ;  /* 0x0000c00001d57983 */ /* 0x0013620000300800 */
[----:B------:R-:W-:-:S03]  /*3ab0*/  FADD R218, R78, R218 ;  /* 0x000000da4eda7221 */ /* 0x000fc60000000000 */
[----:B------:R0:W-:Y:S01]  /*3ac0*/  STL [R1+0x40], R214 ;  /* 0x000040d601007387 */ /* 0x0001e20000100800 */
[----:B------:R-:W-:-:S01]  /*3ad0*/  FADD R219, R79, R219 ;  /* 0x000000db4fdb7221 */ /* 0x000fc20000000000 */
[----:B------:R-:W-:Y:S02]  /*3ae0*/  FADD R220, R80, R220 ;  /* 0x000000dc50dc7221 */ /* 0x000fe40000000000 */
[----:B0-----:R1:W5:Y:S04]  /*3af0*/  LDL.LU R214, [R1+0xbc] ;  /* 0x0000bc0001d67983 */ /* 0x0013680000300800 */
[----:B------:R0:W-:Y:S01]  /*3b00*/  STL [R1+0x44], R215 ;  /* 0x000044d701007387 */ /* 0x0001e20000100800 */
[----:B------:R-:W-:-:S01]  /*3b10*/  FADD R221, R81, R221 ;  /* 0x000000dd51dd7221 */ /* 0x000fc20000000000 */
[----:B------:R-:W-:-:S02]  /*3b20*/  FADD R222, R82, R222 ;  /* 0x000000de52de7221 */ /* 0x000fc40000000000 */
[----:B0-----:R1:W5:Y:S04]  /*3b30*/  LDL.LU R215, [R1+0xb8] ;  /* 0x0000b80001d77983 */ /* 0x0013680000300800 */
[----:B------:R0:W-:Y:S01]  /*3b40*/  STL [R1+0x48], R216 ;  /* 0x000048d801007387 */ /* 0x0001e20000100800 */
[----:B------:R-:W-:-:S03]  /*3b50*/  FADD R223, R83, R223 ;  /* 0x000000df53df7221 */ /* 0x000fc60000000000 */
        /* <DEDUP_REMOVED lines=13> */
[----:B------:R0:W-:Y:S04]  /*3c30*/  STL [R1+0x5c], R221 ;  /* 0x00005cdd01007387 */ /* 0x0001e80000100800 */
        /* <DEDUP_REMOVED lines=12> */
[----:B0-----:R1:W5:Y:S01]  /*3d00*/  LDL.LU R227, [R1+0x88] ;  /* 0x0000880001e37983 */ /* 0x0013620000300800 */
[----:B------:R-:W-:-:S05]  /*3d10*/  UMOV UR6, URZ ;  /* 0x0000003f00067c82 */ /* 0x000fca0008000000 */
.L_x_24:
[----:B------:R-:W-:Y:S05]  /*3d20*/  @!P1 BRA `(.L_x_25) ;  /* 0x0000000000049947 */ /* 0x000fea0003800000 */
[----:B------:R-:W-:Y:S01]  /*3d30*/  BPT.TRAP 0x1 ;  /* 0x000000040000795c */ /* 0x000fe20000300000 */
.L_x_25:
[----:B------:R-:W-:Y:S02]  /*3d40*/  UISETP.GT.U32.AND UP0, UPT, UR13, 0x1, UPT ;  /* 0x000000010d00788c */ /* 0x000fe4000bf04070 */
[----:B------:R-:W-:-:S04]  /*3d50*/  ULEA UR8, UR19, UR14, 0x3 ;  /* 0x0000000e13087291 */ /* 0x000fc8000f8e183f */
[----:B------:R-:W-:Y:S01]  /*3d60*/  UIADD3 UR8, UR8, 0x28, URZ ;  /* 0x0000002808087890 */ /* 0x000fe2000fffe03f */
[----:B------:R-:W-:-:S03]  /*3d70*/  PLOP3.LUT P0, PT, PT, PT, UP0, 0x80, 0x0 ;  /* 0x000000000000781c */ /* 0x000fc60003f0f008 */
[----:B------:R-:W-:-:S09]  /*3d80*/  UPRMT UR8, URZ, 0x654, UR8 ;  /* 0x000006543f087896 */ /* 0x000fd20008000008 */
[----:B------:R-:W-:Y:S01]  /*3d90*/  SYNCS.ARRIVE.TRANS64.RED.A1T0 RZ, [UR8], RZ ;  /* 0x000000ffffff79a7 */ /* 0x000fe20008100408 */
[----:B------:R-:W-:Y:S05]  /*3da0*/  @P0 BRA `(.L_x_26) ;  /* 0x0000000000040947 */ /* 0x000fea0003800000 */
[----:B------:R-:W-:Y:S01]  /*3db0*/  BPT.TRAP 0x1 ;  /* 0x000000040000795c */ /* 0x000fe20000300000 */
.L_x_26:
[----:B------:R-:W-:Y:S01]  /*3dc0*/  UIADD3 UR18, UR18, 0x1, URZ ;  /* 0x0000000112127890 */ /* 0x000fe2000fffe03f */
[C---:B------:R-:W-:Y:S01]  /*3dd0*/  ISETP.GT.AND P0, PT, R228.reuse, 0x1, PT ;  /* 0x00000001e400780c */ /* 0x040fe20003f04270 */
[----:B------:R-:W-:Y:S01]  /*3de0*/  UIADD3 UR19, UR19, 0x1, URZ ;  /* 0x0000000113137890 */ /* 0x000fe2000fffe03f */
[----:B------:R-:W-:Y:S01]  /*3df0*/  VIADD R228, R228, 0xffffffff ;  /* 0xffffffffe4e47836 */ /* 0x000fe20000000000 */
[----:B------:R-:W-:Y:S02]  /*3e00*/  UISETP.NE.AND UP0, UPT, UR18, 0x5, UPT ;  /* 0x000000051200788c */ /* 0x000fe4000bf05270 */
[----:B------:R-:W-:Y:S02]  /*3e10*/  UISETP.NE.AND UP1, UPT, UR19, 0x5, UPT ;  /* 0x000000051300788c */ /* 0x000fe4000bf25270 */
[----:B------:R-:W-:Y:S02]  /*3e20*/  USEL UR8, URZ, 0x1, UP0 ;  /* 0x000000013f087887 */ /* 0x000fe40008000000 */
[----:B------:R-:W-:-:S02]  /*3e30*/  USEL UR18, UR18, URZ, UP0 ;  /* 0x0000003f12127287 */ /* 0x000fc40008000000 */
[----:B------:R-:W-:Y:S02]  /*3e40*/  USEL UR19, UR19, URZ, UP1 ;  /* 0x0000003f13137287 */ /* 0x000fe40008800000 */
[----:B-----5:R-:W-:Y:S01]  /*3e50*/  LOP3.LUT R227, R227, UR8, RZ, 0x3c, !PT ;  /* 0x00000008e3e37c12 */ /* 0x020fe2000f8e3cff */
[----:B------:R-:W-:Y:S01]  /*3e60*/  UMOV UR8, 0x1 ;  /* 0x0000000100087882 */ /* 0x000fe20000000000 */
[----:B------:R-:W-:Y:S08]  /*3e70*/  @P0 BRA `(.L_x_27) ;  /* 0xffffffec00900947 */ /* 0x000ff0000383ffff */
.L_x_19:
[----:B------:R-:W-:-:S04]  /*3e80*/  UISETP.NE.AND UP0, UPT, UR6, URZ, UPT ;  /* 0x0000003f0600728c */ /* 0x000fc8000bf05270 */
[----:B------:R-:W-:-:S06]  /*3e90*/  USEL UR6, URZ, 0x1, !UP0 ;  /* 0x000000013f067887 */ /* 0x000fcc000c000000 */
[----:B------:R-:W-:-:S13]  /*3ea0*/  ISETP.NE.AND P0, PT, RZ, UR6, PT ;  /* 0x00000006ff007c0c */ /* 0x000fda000bf05270 */
[----:B------:R-:W-:Y:S05]  /*3eb0*/  @!P0 BRA `(.L_x_28) ;  /* 0x0000000c00dc8947 */ /* 0x000fea0003800000 */
[----:B------:R-:W4:Y:S04]  /*3ec0*/  LDL.LU R227, [R1+0x74] ;  /* 0x0000740001e37983 */ /* 0x000f280000300800 */
[----:B----4-:R4:W-:Y:S04]  /*3ed0*/  STL [R1+0x88], R227 ;  /* 0x000088e301007387 */ /* 0x0109e80000100800 */
[----:B----4-:R-:W4:Y:S04]  /*3ee0*/  LDL.LU R227, [R1+0x70] ;  /* 0x0000700001e37983 */ /* 0x010f280000300800 */
        /* <DEDUP_REMOVED lines=55> */
[----:B----4-:R-:W4:Y:S01]  /*4260*/  LDL.LU R227, [R1] ;  /* 0x0000000001e37983 */ /* 0x010f220000300800 */
[----:B------:R-:W-:-:S02]  /*4270*/  WARPGROUP.DEPBAR.LE gsb0, 0x0 ;  /* 0x00008000000079c5 */ /* 0x000fc40000010000 */
[----:B------:R-:W-:Y:S01]  /*4280*/  FADD R226, R88, R226 ;  /* 0x000000e258e27221 */ /* 0x000fe20000000000 */
        /* <DEDUP_REMOVED lines=97> */
[----:B----4-:R-:W-:-:S05]  /*48a0*/  FADD R227, R58, R227 ;  /* 0x000000e33ae37221 */ /* 0x010fca0000000000 */
[----:B------:R4:W-:Y:S04]  /*48b0*/  STL [R1], R227 ;  /* 0x000000e301007387 */ /* 0x0009e80000100800 */
[----:B----4-:R-:W4:Y:S02]  /*48c0*/  LDL.LU R227, [R1+0xf8] ;  /* 0x0000f80001e37983 */ /* 0x010f240000300800 */
[----:B----4-:R-:W-:-:S05]  /*48d0*/  FADD R227, R59, R227 ;  /* 0x000000e33be37221 */ /* 0x010fca0000000000 */
[----:B------:R4:W-:Y:S04]  /*48e0*/  STL [R1+0x4], R227 ;  /* 0x000004e301007387 */ /* 0x0009e80000100800 */
        /* <DEDUP_REMOVED lines=83> */
[----:B------:R4:W-:Y:S02]  /*4e20*/  STL [R1+0x74], R227 ;  /* 0x000074e301007387 */ /* 0x0009e40000100800 */
.L_x_28:
[----:B------:R-:W-:Y:S02]  /*4e30*/  WARPGROUP.DEPBAR.LE gsb0, 0x0 ;  /* 0x00008000000079c5 */ /* 0x000fe40000010000 */
[----:B------:R-:W5:Y:S02]  /*4e40*/  LDC R24, c[0x0][0x28c] ;  /* 0x0000a300ff187b82 */ /* 0x000f640000000800 */
[----:B-----5:R-:W-:-:S13]  /*4e50*/  ISETP.GE.AND P0, PT, R24, 0x1, PT ;  /* 0x000000011800780c */ /* 0x020fda0003f06270 */
[----:B------:R-:W-:Y:S05]  /*4e60*/  @!P0 BRA `(.L_x_29) ;  /* 0x0000000000488947 */ /* 0x000fea0003800000 */
[----:B------:R-:W-:-:S06]  /*4e70*/  UISETP.NE.AND UP0, UPT, UR23, 0x3, UPT ;  /* 0x000000031700788c */ /* 0x000fcc000bf05270 */
[----:B------:R-:W-:-:S13]  /*4e80*/  PLOP3.LUT P0, PT, PT, PT, UP0, 0x80, 0x0 ;  /* 0x000000000000781c */ /* 0x000fda0003f0f008 */
[----:B------:R-:W-:Y:S05]  /*4e90*/  @!P0 BRA `(.L_x_30) ;  /* 0x0000000000048947 */ /* 0x000fea0003800000 */
[----:B------:R-:W-:Y:S01]  /*4ea0*/  BPT.TRAP 0x1 ;  /* 0x000000040000795c */ /* 0x000fe20000300000 */
.L_x_30:
[----:B------:R-:W-:-:S04]  /*4eb0*/  UISETP.LT.AND UP0, UPT, UR12, 0x1, UPT ;  /* 0x000000010c00788c */ /* 0x000fc8000bf01270 */
[----:B------:R-:W-:Y:S02]  /*4ec0*/  USEL UR8, UR12, 0x1, UP0 ;  /* 0x000000010c087887 */ /* 0x000fe40008000000 */
[----:B------:R-:W-:Y:S02]  /*4ed0*/  UISETP.GT.U32.AND UP0, UPT, UR13, 0x1, UPT ;  /* 0x000000010d00788c */ /* 0x000fe4000bf04070 */
[----:B------:R-:W-:-:S04]  /*4ee0*/  UIADD3 UR8, UR5, UR12, -UR8 ;  /* 0x0000000c05087290 */ /* 0x000fc8000fffe808 */
[----:B------:R-:W-:Y:S01]  /*4ef0*/  UIMAD.WIDE.U32 UR6, UR8, -0x33333333, URZ ;  /* 0xcccccccd080678a5 */ /* 0x000fe2000f8e003f */
[----:B------:R-:W-:-:S03]  /*4f00*/  PLOP3.LUT P0, PT, PT, PT, UP0, 0x80, 0x0 ;  /* 0x000000000000781c */ /* 0x000fc60003f0f008 */
[----:B------:R-:W-:-:S04]  /*4f10*/  USHF.R.U32.HI UR6, URZ, 0x2, UR7 ;  /* 0x000000023f067899 */ /* 0x000fc80008011607 */
[----:B------:R-:W-:-:S04]  /*4f20*/  UIMAD UR8, UR6, -0x5, UR8 ;  /* 0xfffffffb060878a4 */ /* 0x000fc8000f8e0208 */
[----:B------:R-:W-:-:S04]  /*4f30*/  ULEA UR8, UR8, UR14, 0x3 ;  /* 0x0000000e08087291 */ /* 0x000fc8000f8e183f */
[----:B------:R-:W-:-:S04]  /*4f40*/  UIADD3 UR8, UR8, 0x28, URZ ;  /* 0x0000002808087890 */ /* 0x000fc8000fffe03f */
[----:B------:R-:W-:-:S09]  /*4f50*/  UPRMT UR8, URZ, 0x654, UR8 ;  /* 0x000006543f087896 */ /* 0x000fd20008000008 */
[----:B------:R-:W-:Y:S01]  /*4f60*/  SYNCS.ARRIVE.TRANS64.RED.A1T0 RZ, [UR8], RZ ;  /* 0x000000ffffff79a7 */ /* 0x000fe20008100408 */
[----:B------:R-:W-:Y:S05]  /*4f70*/  @P0 BRA `(.L_x_29) ;  /* 0x0000000000040947 */ /* 0x000fea0003800000 */
[----:B------:R-:W-:Y:S01]  /*4f80*/  BPT.TRAP 0x1 ;  /* 0x000000040000795c */ /* 0x000fe20000300000 */
.L_x_29:
[----:B------:R0:W-:Y:S01]  /*4f90*/  STL [R1+0x8c], R2 ;  /* 0x00008c0201007387 */ /* 0x0001e20000100800 */
[----:B------:R-:W1:Y:S01]  /*4fa0*/  LDC R29, c[0x0][0x288] ;  /* 0x0000a200ff1d7b82 */ /* 0x000e620000000800 */
[----:B------:R-:W-:Y:S02]  /*4fb0*/  UIADD3 UR9, UR12, UR5, URZ ;  /* 0x000000050c097290 */ /* 0x000fe4000fffe03f */
[----:B------:R-:W-:Y:S01]  /*4fc0*/  USHF.R.S32.HI UR10, URZ, 0x1f, UR22 ;  /* 0x0000001f3f0a7899 */ /* 0x000fe20008011416 */
[----:B------:R-:W-:Y:S01]  /*4fd0*/  ULDC.64 UR6, c[0x0][0x5d0] ;  /* 0x0001740000067ab9 */ /* 0x000fe20000000a00 */
[----:B------:R-:W-:Y:S01]  /*4fe0*/  ULDC UR11, c[0x0][0x284] ;  /* 0x0000a100000b7ab9 */ /* 0x000fe20000000800 */
[----:B0-----:R-:W2:Y:S04]  /*4ff0*/  LDL.LU R2, [R1+0x80] ;  /* 0x0000800001027983 */ /* 0x001ea80000300800 */
[----:B------:R0:W-:Y:S04]  /*5000*/  STL [R1+0x88], R0 ;  /* 0x0000880001007387 */ /* 0x0001e80000100800 */
[----:B----4-:R-:W4:Y:S01]  /*5010*/  LDL.LU R227, [R1+0x84] ;  /* 0x0000840001e37983 */ /* 0x010f220000300800 */
[----:B0-----:R-:W0:Y:S02]  /*5020*/  S2R R0, SR_TID.X ;  /* 0x0000000000007919 */ /* 0x001e240000002100 */
[----:B0-----:R-:W-:-:S02]  /*5030*/  SHF.R.U32.HI R24, RZ, 0x2, R0 ;  /* 0x00000002ff187819 */ /* 0x001fc40000011600 */
[----:B------:R-:W-:Y:S02]  /*5040*/  LOP3.LUT R26, R0, 0x60, RZ, 0xc0, !PT ;  /* 0x00000060001a7812 */ /* 0x000fe400078ec0ff */
[----:B------:R-:W-:Y:S02]  /*5050*/  SHF.R.U32.HI R27, RZ, 0x7, R0 ;  /* 0x00000007ff1b7819 */ /* 0x000fe40000011600 */
[----:B------:R-:W-:Y:S02]  /*5060*/  LOP3.LUT R25, R24, 0x7, RZ, 0xc0, !PT ;  /* 0x0000000718197812 */ /* 0x000fe400078ec0ff */
[----:B------:R-:W-:Y:S02]  /*5070*/  SHF.R.U32.HI R28, RZ, 0x1, R26 ;  /* 0x00000001ff1c7819 */ /* 0x000fe4000001161a */
[----:B------:R-:W-:Y:S02]  /*5080*/  LOP3.LUT R24, R27, 0x1, RZ, 0xc0, !PT ;  /* 0x000000011b187812 */ /* 0x000fe400078ec0ff */
[----:B------:R-:W-:Y:S01]  /*5090*/  IADD3 R27, RZ, -R28, -R25 ;  /* 0x8000001cff1b7210 */ /* 0x000fe20007ffe819 */
[----:B------:R-:W-:-:S02]  /*50a0*/  IMAD.SHL.U32 R32, R0, 0x2, RZ ;  /* 0x0000000200207824 */ /* 0x000fc400078e00ff */
[C---:B------:R-:W-:Y:S02]  /*50b0*/  IMAD.SHL.U32 R26, R24.reuse, 0x40, RZ ;  /* 0x00000040181a7824 */ /* 0x040fe400078e00ff */
[----:B------:R-:W-:Y:S01]  /*50c0*/  IMAD R42, R24, -0x40, R27 ;  /* 0xffffffc0182a7824 */ /* 0x000fe200078e021b */
[----:B------:R-:W-:Y:S01]  /*50d0*/  LOP3.LUT R24, R0, 0x3, RZ, 0xc0, !PT ;  /* 0x0000000300187812 */ /* 0x000fe200078ec0ff */
[----:B--2---:R-:W-:Y:S02]  /*50e0*/  IMAD.SHL.U32 R41, R2, 0x80, RZ ;  /* 0x0000008002297824 */ /* 0x004fe400078e00ff */
[----:B------:R0:W5:Y:S04]  /*50f0*/  LDL.LU R2, [R1+0x8c] ;  /* 0x00008c0001027983 */ /* 0x0001680000300800 */
[----:B------:R0:W5:Y:S01]  /*5100*/  LDL.LU R0, [R1+0x88] ;  /* 0x0000880001007983 */ /* 0x0001620000300800 */
[----:B------:R-:W-:Y:S01]  /*5110*/  LOP3.LUT R43, R26, 0x40, R25, 0xe2, !PT ;  /* 0x000000401a2b7812 */ /* 0x000fe200078ee219 */
[----:B----4-:R-:W-:Y:S01]  /*5120*/  IMAD.SHL.U32 R25, R227, 0x100, RZ ;  /* 0x00000100e3197824 */ /* 0x010fe200078e00ff */
[----:B------:R-:W-:Y:S01]  /*5130*/  UISETP.GT.U32.AND UP0, UPT, UR9, 0x4, UPT ;  /* 0x000000040900788c */ /* 0x000fe2000bf04070 */
[C---:B-1----:R-:W-:Y:S01]  /*5140*/  ISETP.GE.AND P0, PT, R41.reuse, R29, PT ;  /* 0x0000001d2900720c */ /* 0x042fe20003f06270 */
[----:B------:R-:W-:Y:S01]  /*5150*/  UIMAD UR5, UR10, UR6, URZ ;  /* 0x000000060a0572a4 */ /* 0x000fe2000f8e023f */
[----:B------:R-:W-:Y:S01]  /*5160*/  LOP3.LUT R32, R41, 0x6, R32, 0xf8, !PT ;  /* 0x0000000629207812 */ /* 0x000fe200078ef820 */
[----:B------:R-:W-:Y:S01]  /*5170*/  UISETP.LT.U32.AND UP0, UPT, UR12, 0x5, UP0 ;  /* 0x000000050c00788c */ /* 0x000fe20008701070 */
[----:B------:R-:W-:Y:S01]  /*5180*/  ISETP.GE.OR P0, PT, R25, UR11, P0 ;  /* 0x0000000b19007c0c */ /* 0x000fe20008706670 */
[----:B------:R-:W-:Y:S01]  /*5190*/  UISETP.GE.U32.AND UP1, UPT, UR12, 0x5, UPT ;  /* 0x000000050c00788c */ /* 0x000fe2000bf26070 */
[----:B------:R-:W-:Y:S01]  /*51a0*/  IMAD.U32 R27, RZ, RZ, UR6 ;  /* 0x00000006ff1b7e24 */ /* 0x000fe2000f8e00ff */
[----:B------:R-:W-:Y:S01]  /*51b0*/  UIMAD UR8, UR22, UR7, UR5 ;  /* 0x00000007160872a4 */ /* 0x000fe2000f8e0205 */
[----:B------:R-:W-:Y:S01]  /*51c0*/  SHF.R.S32.HI R33, RZ, 0x1f, R32 ;  /* 0x0000001fff217819 */ /* 0x000fe20000011420 */
[----:B------:R-:W-:-:S02]  /*51d0*/  UIMAD.WIDE.U32 UR6, UR9, -0x33333333, URZ ;  /* 0xcccccccd090678a5 */ /* 0x000fc4000f8e003f */
[----:B------:R-:W-:Y:S02]  /*51e0*/  USEL UR5, URZ, 0x1, !UP0 ;  /* 0x000000013f057887 */ /* 0x000fe4000c000000 */
[----:B------:R-:W-:Y:S01]  /*51f0*/  USHF.R.U32.HI UR6, URZ, 0x2, UR7 ;  /* 0x000000023f067899 */ /* 0x000fe20008011607 */
[----:B------:R-:W-:Y:S01]  /*5200*/  IMAD.WIDE.U32 R26, R27, UR22, R32 ;  /* 0x000000161b1a7c25 */ /* 0x000fe2000f8e0020 */
[----:B------:R-:W-:Y:S01]  /*5210*/  ULOP3.LUT UR4, UR4, UR5, URZ, 0x3c, !UPT ;  /* 0x0000000504047292 */ /* 0x000fe2000f8e3c3f */
[----:B------:R-:W-:Y:S02]  /*5220*/  IADD3 R42, -R25, UR11, R42 ;  /* 0x0000000b192a7c10 */ /* 0x000fe4000fffe12a */
[----:B------:R-:W-:Y:S01]  /*5230*/  IMAD.WIDE R38, R227, 0x100, RZ ;  /* 0x00000100e3267825 */ /* 0x000fe200078e02ff */
[----:B------:R-:W-:Y:S02]  /*5240*/  UIMAD UR5, UR6, -0x5, UR9 ;  /* 0xfffffffb060578a4 */ /* 0x000fe4000f8e0209 */
[----:B------:R-:W-:Y:S01]  /*5250*/  @UP1 ULOP3.LUT UR4, UR4, 0x1, UR6, 0x78, !UPT ;  /* 0x0000000104041892 */ /* 0x000fe2000f8e7806 */
[----:B------:R-:W-:-:S02]  /*5260*/  IMAD R24, R24, -0x2, R29 ;  /* 0xfffffffe18187824 */ /* 0x000fc400078e021d */
[----:B------:R-:W-:Y:S01]  /*5270*/  VIADD R27, R27, UR8 ;  /* 0x000000081b1b7c36 */ /* 0x000fe20008000000 */
[----:B------:R-:W-:Y:S01]  /*5280*/  LOP3.LUT R43, R38, R43, R28, 0xfe, !PT ;  /* 0x0000002b262b7212 */ /* 0x000fe200078efe1c */
[----:B------:R-:W-:Y:S02]  /*5290*/  IMAD.IADD R41, R24, 0x1, -R41 ;  /* 0x0000000118297824 */ /* 0x000fe400078e0a29 */
[----:B------:R-:W-:Y:S01]  /*52a0*/  IMAD.MOV.U32 R40, RZ, RZ, -0x1 ;  /* 0xffffffffff287424 */ /* 0x000fe200078e00ff */
[----:B0-----:R-:W-:Y:S06]  /*52b0*/  @P0 BRA `(.L_x_31) ;  /* 0x0000008c00fc0947 */ /* 0x001fec0003800000 */
[----:B------:R-:W0:Y:S01]  /*52c0*/  LDC.64 R28, c[0x0][0x5c8] ;  /* 0x00017200ff1c7b82 */ /* 0x000e220000000a00 */
[----:B------:R-:W-:Y:S01]  /*52d0*/  ULDC.64 UR6, c[0x0][0x5c0] ;  /* 0x0001700000067ab9 */ /* 0x000fe20000000a00 */
[----:B------:R-:W-:Y:S01]  /*52e0*/  BSSY B0, `(.L_x_31) ;  /* 0x00008fc000007945 */ /* 0x000fe20003800000 */
[-C--:B0-----:R-:W-:Y:S01]  /*52f0*/  IMAD R24, R39, R28.reuse, RZ ;  /* 0x0000001c27187224 */ /* 0x081fe200078e02ff */
[----:B------:R-:W-:Y:S01]  /*5300*/  SHF.L.U64.HI R34, R28, 0x3, R29 ;  /* 0x000000031c227819 */ /* 0x000fe2000001021d */
[----:B------:R-:W-:-:S04]  /*5310*/  IMAD.WIDE.U32 R26, R43, R28, R26 ;  /* 0x0000001c2b1a7225 */ /* 0x000fc800078e001a */
[----:B------:R-:W-:Y:S01]  /*5320*/  IMAD R25, R43, R29, R24 ;  /* 0x0000001d2b197224 */ /* 0x000fe200078e0218 */
[----:B------:R-:W-:Y:S01]  /*5330*/  IADD3 R24, P3, R26, UR6, RZ ;  /* 0x000000061a187c10 */ /* 0x000fe2000ff7e0ff */
[C---:B------:R-:W-:Y:S01]  /*5340*/  IMAD.SHL.U32 R35, R28.reuse, 0x8, RZ ;  /* 0x000000081c237824 */ /* 0x040fe200078e00ff */
[----:B------:R-:W-:Y:S01]  /*5350*/  LEA R30, P2, R28, R26, 0x7 ;  /* 0x0000001a1c1e7211 */ /* 0x000fe200078438ff */
[----:B------:R-:W-:-:S03]  /*5360*/  IMAD.IADD R27, R27, 0x1, R25 ;  /* 0x000000011b1b7824 */ /* 0x000fc600078e0219 */
[----:B------:R-:W-:Y:S02]  /*5370*/  IADD3 R26, P1, P0, R26, UR6, R35 ;  /* 0x000000061a1a7c10 */ /* 0x000fe4000f83e023 */
[----:B------:R-:W-:Y:S02]  /*5380*/  IADD3.X R25, R27, UR7, RZ, P3, !PT ;  /* 0x000000071b197c10 */ /* 0x000fe40009ffe4ff */
[----:B------:R-:W-:Y:S02]  /*5390*/  FSETP.NEU.AND P3, PT, RZ, UR21, PT ;  /* 0x00000015ff007c0b */ /* 0x000fe4000bf6d000 */
[----:B------:R-:W-:Y:S02]  /*53a0*/  LEA.HI.X R31, R28, R27, R29, 0x7, P2 ;  /* 0x0000001b1c1f7211 */ /* 0x000fe400010f3c1d */
[C---:B------:R-:W-:Y:S02]  /*53b0*/  IADD3 R28, P2, R30.reuse, UR6, RZ ;  /* 0x000000061e1c7c10 */ /* 0x040fe4000ff5e0ff */
[----:B------:R-:W-:-:S02]  /*53c0*/  IADD3 R30, P5, P6, R30, UR6, R35 ;  /* 0x000000061e1e7c10 */ /* 0x000fc4000febe023 */
[----:B------:R-:W-:Y:S02]  /*53d0*/  IADD3.X R29, R31, UR7, RZ, P2, !PT ;  /* 0x000000071f1d7c10 */ /* 0x000fe400097fe4ff */
[--C-:B------:R-:W-:Y:S02]  /*53e0*/  IADD3.X R27, R27, UR7, R34.reuse, P1, P0 ;  /* 0x000000071b1b7c10 */ /* 0x100fe40008fe0422 */
[----:B------:R-:W-:Y:S01]  /*53f0*/  IADD3.X R31, R31, UR7, R34, P5, P6 ;  /* 0x000000071f1f7c10 */ /* 0x000fe2000afec422 */
[----:B------:R-:W-:Y:S06]  /*5400*/  @!P3 BRA `(.L_x_32) ;  /* 0x0000006c001cb947 */ /* 0x000fec0003800000 */
[----:B------:R-:W-:Y:S01]  /*5410*/  ULDC.64 UR8, c[0x0][0x5b8] ;  /* 0x00016e0000087ab9 */ /* 0x000fe20000000a00 */
[----:B------:R-:W-:Y:S01]  /*5420*/  ISETP.GE.AND P0, PT, R42, 0x1, PT ;  /* 0x000000012a00780c */ /* 0x000fe20003f06270 */
[----:B------:R-:W-:Y:S02]  /*5430*/  UIMAD UR6, UR10, UR8, URZ ;  /* 0x000000080a0672a4 */ /* 0x000fe4000f8e023f */
[----:B------:R-:W-:Y:S01]  /*5440*/  IMAD.U32 R35, RZ, RZ, UR8 ;  /* 0x00000008ff237e24 */ /* 0x000fe2000f8e00ff */
[----:B------:R-:W-:Y:S01]  /*5450*/  BSSY B1, `(.L_x_33) ;  /* 0x0000010000017945 */ /* 0x000fe20003800000 */
[----:B------:R-:W-:Y:S01]  /*5460*/  ISETP.LT.OR P3, PT, R41, 0x1, !P0 ;  /* 0x000000012900780c */ /* 0x000fe20004761670 */
[----:B------:R-:W-:Y:S02]  /*5470*/  UIMAD UR6, UR22, UR9, UR6 ;  /* 0x00000009160672a4 */ /* 0x000fe4000f8e0206 */
[----:B------:R-:W-:Y:S01]  /*5480*/  IMAD.WIDE.U32 R32, R35, UR22, R32 ;  /* 0x0000001623207c25 */ /* 0x000fe2000f8e0020 */
[----:B------:R-:W-:-:S03]  /*5490*/  ULDC.64 UR8, c[0x0][0x5a8] ;  /* 0x00016a0000087ab9 */ /* 0x000fc60000000a00 */
[----:B------:R-:W-:Y:S02]  /*54a0*/  IMAD.MOV.U32 R36, RZ, RZ, R32 ;  /* 0x000000ffff247224 */ /* 0x000fe400078e0020 */
[----:B------:R-:W-:Y:S01]  /*54b0*/  VIADD R37, R33, UR6 ;  /* 0x0000000621257c36 */ /* 0x000fe20008000000 */
[----:B------:R-:W-:Y:S02]  /*54c0*/  ULDC.64 UR6, c[0x0][0x5b0] ;  /* 0x00016c0000067ab9 */ /* 0x000fe40000000a00 */
[----:B------:R-:W-:Y:S02]  /*54d0*/  IMAD R34, R39, UR6, RZ ;  /* 0x0000000627227c24 */ /* 0x000fe4000f8e02ff */
[----:B------:R-:W-:-:S04]  /*54e0*/  IMAD.WIDE.U32 R32, R43, UR6, R36 ;  /* 0x000000062b207c25 */ /* 0x000fc8000f8e0024 */
[--C-:B------:R-:W-:Y:S01]  /*54f0*/  IMAD R35, R43, UR7, R34.reuse ;  /* 0x000000072b237c24 */ /* 0x100fe2000f8e0222 */
[----:B------:R-:W-:Y:S02]  /*5500*/  IADD3 R32, P1, R32, UR8, RZ ;  /* 0x0000000820207c10 */ /* 0x000fe4000ff3e0ff */
[----:B------:R-:W-:Y:S02]  /*5510*/  PRMT R34, RZ, 0x7610, R34 ;  /* 0x00007610ff227816 */ /* 0x000fe40000000022 */
[----:B------:R-:W-:Y:S01]  /*5520*/  IADD3.X R33, R33, UR9, R35, P1, !PT ;  /* 0x0000000921217c10 */ /* 0x000fe20008ffe423 */
[----:B------:R-:W-:Y:S08]  /*5530*/  @P3 BRA `(.L_x_34) ;  /* 0x0000000000043947 */ /* 0x000ff00003800000 */
[----:B------:R0:W5:Y:S02]  /*5540*/  LDG.E.U8 R34, desc[UR16][R32.64] ;  /* 0x0000001020227981 */ /* 0x000164000c1e1100 */
.L_x_34:
[----:B------:R-:W-:Y:S05]  /*5550*/  BSYNC B1 ;  /* 0x0000000000017941 */ /* 0x000fea0003800000 */
.L_x_33:
[----:B-----5:R-:W-:Y:S01]  /*5560*/  LOP3.LUT R34, R34, 0xff, RZ, 0xc0, !PT ;  /* 0x000000ff22227812 */ /* 0x020fe200078ec0ff */
[----:B------:R-:W-:Y:S01]  /*5570*/  BSSY B1, `(.L_x_35) ;  /* 0x000000b000017945 */ /* 0x000fe20003800000 */
[----:B------:R-:W-:Y:S02]  /*5580*/  ISETP.LT.OR P2, PT, R41, 0x2, !P0 ;  /* 0x000000022900780c */ /* 0x000fe40004741670 */
[----:B------:R-:W-:-:S05]  /*5590*/  F2FP.F16.E5M2.UNPACK_B R34, R34 ;  /* 0x00000022ff22723e */ /* 0x000fca00020004ff */
[----:B------:R-:W-:-:S05]  /*55a0*/  HADD2.F32 R34, -RZ, R34.H0_H0 ;  /* 0x20000022ff227230 */ /* 0x000fca0000004100 */
[----:B------:R-:W-:Y:S01]  /*55b0*/  FMUL R35, R34, UR21 ;  /* 0x0000001522237c20 */ /* 0x000fe20008400000 */
[----:B------:R-:W-:-:S03]  /*55c0*/  PRMT R34, RZ, 0x7610, R34 ;  /* 0x00007610ff227816 */ /* 0x000fc60000000022 */
[----:B------:R-:W-:-:S05]  /*55d0*/  FFMA R35, R226, UR20, R35 ;  /* 0x00000014e2237c23 */ /* 0x000fca0008000023 */
[----:B------:R-:W-:-:S05]  /*55e0*/  F2FP.SATFINITE.E5M2.F32.PACK_AB_MERGE_C R35, RZ, R35, RZ ;  /* 0x00000023ff23723e */ /* 0x000fca00048060ff */
[----:B------:R1:W-:Y:S01]  /*55f0*/  @!P3 STG.E.U8 desc[UR16][R24.64], R35 ;  /* 0x000000231800b986 */ /* 0x0003e2000c101110 */
[----:B------:R-:W-:Y:S05]  /*5600*/  @P2 BRA `(.L_x_36) ;  /* 0x0000000000042947 */ /* 0x000fea0003800000 */
[----:B------:R2:W5:Y:S02]  /*5610*/  LDG.E.U8 R34, desc[UR16][R32.64+0x1] ;  /* 0x0000011020227981 */ /* 0x000564000c1e1100 */
.L_x_36:
[----:B------:R-:W-:Y:S05]  /*5620*/  BSYNC B1 ;  /* 0x0000000000017941 */ /* 0x000fea0003800000 */
.L_x_35:
[----:B-----5:R-:W-:Y:S01]  /*5630*/  LOP3.LUT R34, R34, 0xff, RZ, 0xc0, !PT ;  /* 0x000000ff22227812 */ /* 0x020fe200078ec0ff */
[----:B------:R-:W-:Y:S01]  /*5640*/  BSSY B1, `(.L_x_37) ;  /* 0x0000013000017945 */ /* 0x000fe20003800000 */
[----:B------:R-:W-:Y:S02]  /*5650*/  IADD3 R45, P1, R43, 0x8, RZ ;  /* 0x000000082b2d7810 */ /* 0x000fe40007f3e0ff */
[----:B------:R-:W-:-:S03]  /*5660*/  F2FP.F16.E5M2.UNPACK_B R34, R34 ;  /* 0x00000022ff22723e */ /* 0x000fc600020004ff */
[----:B-1----:R-:W-:Y:S01]  /*5670*/  IMAD.X R35, RZ, RZ, R39, P1 ;  /* 0x000000ffff237224 */ /* 0x002fe200008e0627 */
[----:B------:R-:W-:Y:S01]  /*5680*/  ISETP.GE.AND P1, PT, R42, 0x9, PT ;  /* 0x000000092a00780c */ /* 0x000fe20003f26270 */
[----:B------:R-:W-:Y:S02]  /*5690*/  HADD2.F32 R34, -RZ, R34.H0_H0 ;  /* 0x20000022ff227230 */ /* 0x000fe40000004100 */
[----:B------:R-:W-:Y:S01]  /*56a0*/  IMAD R46, R35, UR6, RZ ;  /* 0x00000006232e7c24 */ /* 0x000fe2000f8e02ff */
[----:B------:R-:W-:Y:S02]  /*56b0*/  ISETP.LT.OR P5, PT, R41, 0x1, !P1 ;  /* 0x000000012900780c */ /* 0x000fe40004fa1670 */
[----:B------:R-:W-:Y:S01]  /*56c0*/  FMUL R44, R34, UR21 ;  /* 0x00000015222c7c20 */ /* 0x000fe20008400000 */
[----:B------:R-:W-:-:S04]  /*56d0*/  IMAD.WIDE.U32 R34, R45, UR6, R36 ;  /* 0x000000062d227c25 */ /* 0x000fc8000f8e0024 */
[----:B------:R-:W-:Y:S01]  /*56e0*/  FFMA R44, R225, UR20, R44 ;  /* 0x00000014e12c7c23 */ /* 0x000fe2000800002c */
[----:B------:R-:W-:Y:S01]  /*56f0*/  IMAD R45, R45, UR7, R46 ;  /* 0x000000072d2d7c24 */ /* 0x000fe2000f8e022e */
[----:B------:R-:W-:-:S03]  /*5700*/  IADD3 R34, P3, R34, UR8, RZ ;  /* 0x0000000822227c10 */ /* 0x000fc6000ff7e0ff */
[----:B------:R-:W-:Y:S02]  /*5710*/  F2FP.SATFINITE.E5M2.F32.PACK_AB_MERGE_C R47, RZ, R44, RZ ;  /* 0x0000002cff2f723e */ /* 0x000fe400048060ff */
[----:B------:R-:W-:Y:S02]  /*5720*/  IADD3.X R35, R35, UR9, R45, P3, !PT ;  /* 0x0000000923237c10 */ /* 0x000fe40009ffe42d */
[----:B------:R-:W-:Y:S01]  /*5730*/  PRMT R44, RZ, 0x7610, R44 ;  /* 0x00007610ff2c7816 */ /* 0x000fe2000000002c */
[----:B------:R1:W-:Y:S01]  /*5740*/  @!P2 STG.E.U8 desc[UR16][R24.64+0x1], R47 ;  /* 0x0000012f1800a986 */ /* 0x0003e2000c101110 */
[----:B------:R-:W-:Y:S05]  /*5750*/  @P5 BRA `(.L_x_38) ;  /* 0x0000000000045947 */ /* 0x000fea0003800000 */
[----:B------:R4:W5:Y:S02]  /*5760*/  LDG.E.U8 R44, desc[UR16][R34.64] ;  /* 0x00000010222c7981 */ /* 0x000964000c1e1100 */
.L_x_38:
[----:B------:R-:W-:Y:S05]  /*5770*/  BSYNC B1 ;  /* 0x0000000000017941 */ /* 0x000fea0003800000 */
.L_x_37:
        /* <DEDUP_REMOVED lines=12> */
.L_x_40:
[----:B------:R-:W-:Y:S05]  /*5840*/  BSYNC B1 ;  /* 0x0000000000017941 */ /* 0x000fea0003800000 */
.L_x_39:
[----:B-----5:R-:W-:Y:S01]  /*5850*/  LOP3.LUT R44, R44, 0xff, RZ, 0xc0, !PT ;  /* 0x000000ff2c2c7812 */ /* 0x020fe200078ec0ff */
[----:B------:R-:W-:Y:S01]  /*5860*/  BSSY B1, `(.L_x_41) ;  /* 0x000000b000017945 */ /* 0x000fe20003800000 */
[----:B------:R-:W-:Y:S02]  /*5870*/  ISETP.LT.OR P3, PT, R41, 0x9, !P0 ;  /* 0x000000092900780c */ /* 0x000fe40004761670 */
[----:B------:R-:W-:-:S05]  /*5880*/  F2FP.F16.E5M2.UNPACK_B R44, R44 ;  /* 0x0000002cff2c723e */ /* 0x000fca00020004ff */
[----:B------:R-:W-:-:S05]  /*5890*/  HADD2.F32 R44, -RZ, R44.H0_H0 ;  /* 0x2000002cff2c7230 */ /* 0x000fca0000004100 */
[----:B------:R-:W-:-:S04]  /*58a0*/  FMUL R44, R44, UR21 ;  /* 0x000000152c2c7c20 */ /* 0x000fc80008400000 */
[----:B------:R-:W-:-:S05]  /*58b0*/  FFMA R44, R223, UR20, R44 ;  /* 0x00000014df2c7c23 */ /* 0x000fca000800002c */
[----:B0-----:R-:W-:Y:S02]  /*58c0*/  F2FP.SATFINITE.E5M2.F32.PACK_AB_MERGE_C R45, RZ, R44, RZ ;  /* 0x0000002cff2d723e */ /* 0x001fe400048060ff */
[----:B------:R-:W-:-:S03]  /*58d0*/  PRMT R44, RZ, 0x7610, R44 ;  /* 0x00007610ff2c7816 */ /* 0x000fc6000000002c */
[----:B------:R0:W-:Y:S01]  /*58e0*/  @!P2 STG.E.U8 desc[UR16][R26.64+0x1], R45 ;  /* 0x0000012d1a00a986 */ /* 0x0001e2000c101110 */
[----:B------:R-:W-:Y:S05]  /*58f0*/  @P3 BRA `(.L_x_42) ;  /* 0x0000000000043947 */ /* 0x000fea0003800000 */
[----:B------:R0:W5:Y:S02]  /*5900*/  LDG.E.U8 R44, desc[UR16][R32.64+0x8] ;  /* 0x00000810202c7981 */ /* 0x000164000c1e1100 */
.L_x_42:
[----:B------:R-:W-:Y:S05]  /*5910*/  BSYNC B1 ;  /* 0x0000000000017941 */ /* 0x000fea0003800000 */
.L_x_41:
[----:B-----5:R-:W-:Y:S01]  /*5920*/  LOP3.LUT R44, R44, 0xff, RZ, 0xc0, !PT ;  /* 0x000000ff2c2c7812 */ /* 0x020fe200078ec0ff */
[----:B------:R-:W-:Y:S01]  /*5930*/  BSSY B1, `(.L_x_43) ;  /* 0x000000b000017945 */ /* 0x000fe20003800000 */
[----:B------:R-:W-:Y:S02]  /*5940*/  ISETP.LT.OR P2, PT, R41, 0xa, !P0 ;  /* 0x0000000a2900780c */ /* 0x000fe40004741670 */
[----:B------:R-:W-:-:S05]  /*5950*/  F2FP.F16.E5M2.UNPACK_B R44, R44 ;  /* 0x0000002cff2c723e */ /* 0x000fca00020004ff */
[----:B------:R-:W-:-:S05]  /*5960*/  HADD2.F32 R44, -RZ, R44.H0_H0 ;  /* 0x2000002cff2c7230 */ /* 0x000fca0000004100 */
[----:B0-----:R-:W-:Y:S01]  /*5970*/  FMUL R45, R44, UR21 ;  /* 0x000000152c2d7c20 */ /* 0x001fe20008400000 */
[----:B------:R-:W-:-:S03]  /*5980*/  PRMT R44, RZ, 0x7610, R44 ;  /* 0x00007610ff2c7816 */ /* 0x000fc6000000002c */
[----:B------:R-:W-:-:S05]  /*5990*/  FFMA R45, R222, UR20, R45 ;  /* 0x00000014de2d7c23 */ /* 0x000fca000800002d */
[----:B------:R-:W-:-:S05]  /*59a0*/  F2FP.SATFINITE.E5M2.F32.PACK_AB_MERGE_C R45, RZ, R45, RZ ;  /* 0x0000002dff2d723e */ /* 0x000fca00048060ff */
[----:B------:R0:W-:Y:S01]  /*59b0*/  @!P3 STG.E.U8 desc[UR16][R24.64+0x8], R45 ;  /* 0x0000082d1800b986 */ /* 0x0001e2000c101110 */
[----:B------:R-:W-:Y:S05]  /*59c0*/  @P2 BRA `(.L_x_44) ;  /* 0x0000000000042947 */ /* 0x000fea0003800000 */
[----:B------:R0:W5:Y:S02]  /*59d0*/  LDG.E.U8 R44, desc[UR16][R32.64+0x9] ;  /* 0x00000910202c7981 */ /* 0x000164000c1e1100 */
.L_x_44:
[----:B------:R-:W-:Y:S05]  /*59e0*/  BSYNC B1 ;  /* 0x0000000000017941 */ /* 0x000fea0003800000 */
.L_x_43:
        /* <DEDUP_REMOVED lines=12> */
.L_x_46:
[----:B------:R-:W-:Y:S05]  /*5ab0*/  BSYNC B1 ;  /* 0x0000000000017941 */ /* 0x000fea0003800000 */
.L_x_45:
        /* <DEDUP_REMOVED lines=12> */
.L_x_48:
[----:B------:R-:W-:Y:S05]  /*5b80*/  BSYNC B1 ;  /* 0x0000000000017941 */ /* 0x000fea0003800000 */
.L_x_47:
        /* <DEDUP_REMOVED lines=12> */
.L_x_50:
[----:B------:R-:W-:Y:S05]  /*5c50*/  BSYNC B1 ;  /* 0x0000000000017941 */ /* 0x000fea0003800000 */
.L_x_49:
        /* <DEDUP_REMOVED lines=12> */
.L_x_52:
[----:B------:R-:W-:Y:S05]  /*5d20*/  BSYNC B1 ;  /* 0x0000000000017941 */ /* 0x000fea0003800000 */
.L_x_51:
        /* <DEDUP_REMOVED lines=12> */
.L_x_54:
[----:B------:R-:W-:Y:S05]  /*5df0*/  BSYNC B1 ;  /* 0x0000000000017941 */ /* 0x000fea0003800000 */
.L_x_53:
        /* <DEDUP_REMOVED lines=12> */
.L_x_56:
[----:B------:R-:W-:Y:S05]  /*5ec0*/  BSYNC B1 ;  /* 0x0000000000017941 */ /* 0x000fea0003800000 */
.L_x_55:
        /* <DEDUP_REMOVED lines=12> */
.L_x_58:
[----:B------:R-:W-:Y:S05]  /*5f90*/  BSYNC B1 ;  /* 0x0000000000017941 */ /* 0x000fea0003800000 */
.L_x_57:
        /* <DEDUP_REMOVED lines=12> */
.L_x_60:
[----:B------:R-:W-:Y:S05]  /*6060*/  BSYNC B1 ;  /* 0x0000000000017941 */ /* 0x000fea0003800000 */
.L_x_59:
        /* <DEDUP_REMOVED lines=12> */
.L_x_62:
[----:B------:R-:W-:Y:S05]  /*6130*/  BSYNC B1 ;  /* 0x0000000000017941 */ /* 0x000fea0003800000 */
.L_x_61:
        /* <DEDUP_REMOVED lines=12> */
.L_x_64:
[----:B------:R-:W-:Y:S05]  /*6200*/  BSYNC B1 ;  /* 0x0000000000017941 */ /* 0x000fea0003800000 */
.L_x_63:
        /* <DEDUP_REMOVED lines=12> */
.L_x_66:
[----:B------:R-:W-:Y:S05]  /*62d0*/  BSYNC B1 ;  /* 0x0000000000017941 */ /* 0x000fea0003800000 */
.L_x_65:
        /* <DEDUP_REMOVED lines=12> */
.L_x_68:
[----:B------:R-:W-:Y:S05]  /*63a0*/  BSYNC B1 ;  /* 0x0000000000017941 */ /* 0x000fea0003800000 */
.L_x_67:
        /* <DEDUP_REMOVED lines=12> */
.L_x_70:
[----:B------:R-:W-:Y:S05]  /*6470*/  BSYNC B1 ;  /* 0x0000000000017941 */ /* 0x000fea0003800000 */
.L_x_69:
        /* <DEDUP_REMOVED lines=12> */
.L_x_72:
[----:B------:R-:W-:Y:S05]  /*6540*/  BSYNC B1 ;  /* 0x0000000000017941 */ /* 0x000fea0003800000 */
.L_x_71:
        /* <DEDUP_REMOVED lines=12> */
.L_x_74:
[----:B------:R-:W-:Y:S05]  /*6610*/  BSYNC B1 ;  /* 0x0000000000017941 */ /* 0x000fea0003800000 */
.L_x_73:
        /* <DEDUP_REMOVED lines=12> */
.L_x_76:
[----:B------:R-:W-:Y:S05]  /*66e0*/  BSYNC B1 ;  /* 0x0000000000017941 */ /* 0x000fea0003800000 */
.L_x_75:
        /* <DEDUP_REMOVED lines=12> */
.L_x_78:
[----:B------:R-:W-:Y:S05]  /*67b0*/  BSYNC B1 ;  /* 0x0000000000017941 */ /* 0x000fea0003800000 */
.L_x_77:
        /* <DEDUP_REMOVED lines=12> */
.L_x_80:
[----:B------:R-:W-:Y:S05]  /*6880*/  BSYNC B1 ;  /* 0x0000000000017941 */ /* 0x000fea0003800000 */
.L_x_79:
        /* <DEDUP_REMOVED lines=12> */
.L_x_82:
[----:B------:R-:W-:Y:S05]  /*6950*/  BSYNC B1 ;  /* 0x0000000000017941 */ /* 0x000fea0003800000 */
.L_x_81:
        /* <DEDUP_REMOVED lines=12> */
.L_x_84:
[----:B------:R-:W-:Y:S05]  /*6a20*/  BSYNC B1 ;  /* 0x0000000000017941 */ /* 0x000fea0003800000 */
.L_x_83:
        /* <DEDUP_REMOVED lines=12> */
.L_x_86:
[----:B------:R-:W-:Y:S05]  /*6af0*/  BSYNC B1 ;  /* 0x0000000000017941 */ /* 0x000fea0003800000 */
.L_x_85:
        /* <DEDUP_REMOVED lines=12> */
.L_x_88:
[----:B------:R-:W-:Y:S05]  /*6bc0*/  BSYNC B1 ;  /* 0x0000000000017941 */ /* 0x000fea0003800000 */
.L_x_87:
        /* <DEDUP_REMOVED lines=12> */
.L_x_90:
[----:B------:R-:W-:Y:S05]  /*6c90*/  BSYNC B1 ;  /* 0x0000000000017941 */ /* 0x000fea0003800000 */
.L_x_89:
        /* <DEDUP_REMOVED lines=12> */
.L_x_92:
[----:B------:R-:W-:Y:S05]  /*6d60*/  BSYNC B1 ;  /* 0x0000000000017941 */ /* 0x000fea0003800000 */
.L_x_91:
        /* <DEDUP_REMOVED lines=12> */
.L_x_94:
[----:B------:R-:W-:Y:S05]  /*6e30*/  BSYNC B1 ;  /* 0x0000000000017941 */ /* 0x000fea0003800000 */
.L_x_93:
        /* <DEDUP_REMOVED lines=12> */
.L_x_96:
[----:B------:R-:W-:Y:S05]  /*6f00*/  BSYNC B1 ;  /* 0x0000000000017941 */ /* 0x000fea0003800000 */
.L_x_95:
        /* <DEDUP_REMOVED lines=12> */
.L_x_98:
[----:B------:R-:W-:Y:S05]  /*6fd0*/  BSYNC B1 ;  /* 0x0000000000017941 */ /* 0x000fea0003800000 */
.L_x_97:
        /* <DEDUP_REMOVED lines=12> */
.L_x_100:
[----:B------:R-:W-:Y:S05]  /*70a0*/  BSYNC B1 ;  /* 0x0000000000017941 */ /* 0x000fea0003800000 */
.L_x_99:
        /* <DEDUP_REMOVED lines=12> */
.L_x_102:
[----:B------:R-:W-:Y:S05]  /*7170*/  BSYNC B1 ;  /* 0x0000000000017941 */ /* 0x000fea0003800000 */
.L_x_101:
        /* <DEDUP_REMOVED lines=12> */
.L_x_104:
[----:B------:R-:W-:Y:S05]  /*7240*/  BSYNC B1 ;  /* 0x0000000000017941 */ /* 0x000fea0003800000 */
.L_x_103:
        /* <DEDUP_REMOVED lines=12> */
.L_x_106:
[----:B------:R-:W-:Y:S05]  /*7310*/  BSYNC B1 ;  /* 0x0000000000017941 */ /* 0x000fea0003800000 */
.L_x_105:
        /* <DEDUP_REMOVED lines=12> */
.L_x_108:
[----:B------:R-:W-:Y:S05]  /*73e0*/  BSYNC B1 ;  /* 0x0000000000017941 */ /* 0x000fea0003800000 */
.L_x_107:
        /* <DEDUP_REMOVED lines=12> */
.L_x_110:
[----:B------:R-:W-:Y:S05]  /*74b0*/  BSYNC B1 ;  /* 0x0000000000017941 */ /* 0x000fea0003800000 */
.L_x_109:
        /* <DEDUP_REMOVED lines=12> */
.L_x_112:
[----:B------:R-:W-:Y:S05]  /*7580*/  BSYNC B1 ;  /* 0x0000000000017941 */ /* 0x000fea0003800000 */
.L_x_111:
        /* <DEDUP_REMOVED lines=12> */
.L_x_114:
[----:B------:R-:W-:Y:S05]  /*7650*/  BSYNC B1 ;  /* 0x0000000000017941 */ /* 0x000fea0003800000 */
.L_x_113:
        /* <DEDUP_REMOVED lines=12> */
.L_x_116:
[----:B------:R-:W-:Y:S05]  /*7720*/  BSYNC B1 ;  /* 0x0000000000017941 */ /* 0x000fea0003800000 */
.L_x_115:
        /* <DEDUP_REMOVED lines=12> */
.L_x_118:
[----:B------:R-:W-:Y:S05]  /*77f0*/  BSYNC B1 ;  /* 0x0000000000017941 */ /* 0x000fea0003800000 */
.L_x_117:
        /* <DEDUP_REMOVED lines=12> */
.L_x_120:
[----:B------:R-:W-:Y:S05]  /*78c0*/  BSYNC B1 ;  /* 0x0000000000017941 */ /* 0x000fea0003800000 */
.L_x_119:
        /* <DEDUP_REMOVED lines=12> */
.L_x_122:
[----:B------:R-:W-:Y:S05]  /*7990*/  BSYNC B1 ;  /* 0x0000000000017941 */ /* 0x000fea0003800000 */
.L_x_121:
        /* <DEDUP_REMOVED lines=12> */
.L_x_124:
[----:B------:R-:W-:Y:S05]  /*7a60*/  BSYNC B1 ;  /* 0x0000000000017941 */ /* 0x000fea0003800000 */
.L_x_123:
        /* <DEDUP_REMOVED lines=12> */
.L_x_126:
[----:B------:R-:W-:Y:S05]  /*7b30*/  BSYNC B1 ;  /* 0x0000000000017941 */ /* 0x000fea0003800000 */
.L_x_125:
        /* <DEDUP_REMOVED lines=12> */
.L_x_128:
[----:B------:R-:W-:Y:S05]  /*7c00*/  BSYNC B1 ;  /* 0x0000000000017941 */ /* 0x000fea0003800000 */
.L_x_127:
        /* <DEDUP_REMOVED lines=12> */
.L_x_130:
[----:B------:R-:W-:Y:S05]  /*7cd0*/  BSYNC B1 ;  /* 0x0000000000017941 */ /* 0x000fea0003800000 */
.L_x_129:
        /* <DEDUP_REMOVED lines=12> */
.L_x_132:
[----:B------:R-:W-:Y:S05]  /*7da0*/  BSYNC B1 ;  /* 0x0000000000017941 */ /* 0x000fea0003800000 */
.L_x_131:
        /* <DEDUP_REMOVED lines=12> */
.L_x_134:
[----:B------:R-:W-:Y:S05]  /*7e70*/  BSYNC B1 ;  /* 0x0000000000017941 */ /* 0x000fea0003800000 */
.L_x_133:
        /* <DEDUP_REMOVED lines=12> */
.L_x_136:
[----:B------:R-:W-:Y:S05]  /*7f40*/  BSYNC B1 ;  /* 0x0000000000017941 */ /* 0x000fea0003800000 */
.L_x_135:
        /* <DEDUP_REMOVED lines=12> */
.L_x_138:
[----:B------:R-:W-:Y:S05]  /*8010*/  BSYNC B1 ;  /* 0x0000000000017941 */ /* 0x000fea0003800000 */
.L_x_137:
        /* <DEDUP_REMOVED lines=12> */
.L_x_140:
[----:B------:R-:W-:Y:S05]  /*80e0*/  BSYNC B1 ;  /* 0x0000000000017941 */ /* 0x000fea0003800000 */
.L_x_139:
        /* <DEDUP_REMOVED lines=12> */
.L_x_142:
[----:B------:R-:W-:Y:S05]  /*81b0*/  BSYNC B1 ;  /* 0x0000000000017941 */ /* 0x000fea0003800000 */
.L_x_141:
        /* <DEDUP_REMOVED lines=12> */
.L_x_144:
[----:B------:R-:W-:Y:S05]  /*8280*/  BSYNC B1 ;  /* 0x0000000000017941 */ /* 0x000fea0003800000 */
.L_x_143:
        /* <DEDUP_REMOVED lines=12> */
.L_x_146:
[----:B------:R-:W-:Y:S05]  /*8350*/  BSYNC B1 ;  /* 0x0000000000017941 */ /* 0x000fea0003800000 */
.L_x_145:
        /* <DEDUP_REMOVED lines=12> */
.L_x_148:
[----:B------:R-:W-:Y:S05]  /*8420*/  BSYNC B1 ;  /* 0x0000000000017941 */ /* 0x000fea0003800000 */
.L_x_147:
        /* <DEDUP_REMOVED lines=12> */
.L_x_150:
[----:B------:R-:W-:Y:S05]  /*84f0*/  BSYNC B1 ;  /* 0x0000000000017941 */ /* 0x000fea0003800000 */
.L_x_149:
        /* <DEDUP_REMOVED lines=12> */
.L_x_152:
[----:B------:R-:W-:Y:S05]  /*85c0*/  BSYNC B1 ;  /* 0x0000000000017941 */ /* 0x000fea0003800000 */
.L_x_151:
        /* <DEDUP_REMOVED lines=12> */
.L_x_154:
[----:B------:R-:W-:Y:S05]  /*8690*/  BSYNC B1 ;  /* 0x0000000000017941 */ /* 0x000fea0003800000 */
.L_x_153:
        /* <DEDUP_REMOVED lines=12> */
.L_x_156:
[----:B------:R-:W-:Y:S05]  /*8760*/  BSYNC B1 ;  /* 0x0000000000017941 */ /* 0x000fea0003800000 */
.L_x_155:
[----:B-----5:R-:W-:Y:S01]  /*8770*/  LOP3.LUT R44, R44, 0xff, RZ, 0xc0, !PT ;  /* 0x000000ff2c2c7812 */ /* 0x020fe200078ec0ff */
[----:B------:R-:W-:Y:S01]  /*8780*/  BSSY B1, `(.L_x_157) ;  /* 0x000000b000017945 */ /* 0x000fe20003800000 */
[----:B------:R-:W-:Y:S02]  /*8790*/  ISETP.LT.OR P2, PT, R41, 0x79, !P1 ;  /* 0x000000792900780c */ /* 0x000fe40004f41670 */
[----:B------:R-:W-:Y:S02]  /*87a0*/  F2FP.F16.E5M2.UNPACK_B R44, R44 ;  /* 0x0000002cff2c723e */ /* 0x000fe400020004ff */
[----:B0-2---:R-:W-:-:S03]  /*87b0*/  PRMT R32, RZ, 0x7610, R32 ;  /* 0x00007610ff207816 */ /* 0x005fc60000000020 */
[----:B------:R-:W-:-:S05]  /*87c0*/  HADD2.F32 R44, -RZ, R44.H0_H0 ;  /* 0x2000002cff2c7230 */ /* 0x000fca0000004100 */
[----:B------:R-:W-:-:S04]  /*87d0*/  FMUL R44, R44, UR21 ;  /* 0x000000152c2c7c20 */ /* 0x000fc80008400000 */
[----:B------:R-:W-:-:S05]  /*87e0*/  FFMA R44, R165, UR20, R44 ;  /* 0x00000014a52c7c23 */ /* 0x000fca000800002c */
[----:B------:R-:W-:-:S05]  /*87f0*/  F2FP.SATFINITE.E5M2.F32.PACK_AB_MERGE_C R33, RZ, R44, RZ ;  /* 0x0000002cff21723e */ /* 0x000fca00048060ff */
[----:B------:R0:W-:Y:S01]  /*8800*/  @!P0 STG.E.U8 desc[UR16][R24.64+0x79], R33 ;  /* 0x0000792118008986 */ /* 0x0001e2000c101110 */
[----:B------:R-:W-:Y:S05]  /*8810*/  @P2 BRA `(.L_x_158) ;  /* 0x0000000000042947 */ /* 0x000fea0003800000 */
[----:B------:R2:W5:Y:S02]  /*8820*/  LDG.E.U8 R32, desc[UR16][R34.64+0x78] ;  /* 0x0000781022207981 */ /* 0x000564000c1e1100 */
.L_x_158:
[----:B------:R-:W-:Y:S05]  /*8830*/  BSYNC B1 ;  /* 0x0000000000017941 */ /* 0x000fea0003800000 */
.L_x_157:
[----:B-----5:R-:W-:Y:S01]  /*8840*/  LOP3.LUT R32, R32, 0xff, RZ, 0xc0, !PT ;  /* 0x000000ff20207812 */ /* 0x020fe200078ec0ff */
[----:B------:R-:W-:Y:S01]  /*8850*/  BSSY B1, `(.L_x_159) ;  /* 0x000000b000017945 */ /* 0x000fe20003800000 */
[----:B------:R-:W-:Y:S02]  /*8860*/  ISETP.LT.OR P1, PT, R41, 0x7a, !P1 ;  /* 0x0000007a2900780c */ /* 0x000fe40004f21670 */
[----:B------:R-:W-:Y:S02]  /*8870*/  F2FP.F16.E5M2.UNPACK_B R32, R32 ;  /* 0x00000020ff20723e */ /* 0x000fe400020004ff */
[----:B01----:R-:W-:-:S03]  /*8880*/  PRMT R24, RZ, 0x7610, R24 ;  /* 0x00007610ff187816 */ /* 0x003fc60000000018 */
[----:B------:R-:W-:-:S05]  /*8890*/  HADD2.F32 R32, -RZ, R32.H0_H0 ;  /* 0x20000020ff207230 */ /* 0x000fca0000004100 */
[----:B------:R-:W-:-:S04]  /*88a0*/  FMUL R25, R32, UR21 ;  /* 0x0000001520197c20 */ /* 0x000fc80008400000 */
[----:B------:R-:W-:-:S05]  /*88b0*/  FFMA R25, R164, UR20, R25 ;  /* 0x00000014a4197c23 */ /* 0x000fca0008000019 */
[----:B------:R-:W-:-:S05]  /*88c0*/  F2FP.SATFINITE.E5M2.F32.PACK_AB_MERGE_C R25, RZ, R25, RZ ;  /* 0x00000019ff19723e */ /* 0x000fca00048060ff */
[----:B------:R0:W-:Y:S01]  /*88d0*/  @!P2 STG.E.U8 desc[UR16][R26.64+0x78], R25 ;  /* 0x000078191a00a986 */ /* 0x0001e2000c101110 */
[----:B------:R-:W-:Y:S05]  /*88e0*/  @P1 BRA `(.L_x_160) ;  /* 0x0000000000041947 */ /* 0x000fea0003800000 */
[----:B------:R1:W5:Y:S02]  /*88f0*/  LDG.E.U8 R24, desc[UR16][R34.64+0x79] ;  /* 0x0000791022187981 */ /* 0x000364000c1e1100 */
.L_x_160:
[----:B------:R-:W-:Y:S05]  /*8900*/  BSYNC B1 ;  /* 0x0000000000017941 */ /* 0x000fea0003800000 */
.L_x_159:
[----:B-----5:R-:W-:Y:S01]  /*8910*/  LOP3.LUT R24, R24, 0xff, RZ, 0xc0, !PT ;  /* 0x000000ff18187812 */ /* 0x020fe200078ec0ff */
[----:B------:R-:W-:Y:S01]  /*8920*/  BSSY B1, `(.L_x_161) ;  /* 0x0000013000017945 */ /* 0x000fe20003800000 */
[----:B------:R-:W-:Y:S02]  /*8930*/  IADD3 R33, P0, R43, 0x80, RZ ;  /* 0x000000802b217810 */ /* 0x000fe40007f1e0ff */
[----:B------:R-:W-:-:S03]  /*8940*/  F2FP.F16.E5M2.UNPACK_B R24, R24 ;  /* 0x00000018ff18723e */ /* 0x000fc600020004ff */
[----:B0-----:R-:W-:Y:S01]  /*8950*/  IMAD.X R25, RZ, RZ, R39, P0 ;  /* 0x000000ffff197224 */ /* 0x001fe200000e0627 */
[----:B------:R-:W-:Y:S01]  /*8960*/  ISETP.GE.AND P0, PT, R42, 0x81, PT ;  /* 0x000000812a00780c */ /* 0x000fe20003f06270 */
[----:B------:R-:W-:Y:S02]  /*8970*/  HADD2.F32 R24, -RZ, R24.H0_H0 ;  /* 0x20000018ff187230 */ /* 0x000fe40000004100 */
[----:B-12-4-:R-:W-:Y:S01]  /*8980*/  IMAD R34, R25, UR6, RZ ;  /* 0x0000000619227c24 */ /* 0x016fe2000f8e02ff */
        /* <DEDUP_REMOVED lines=12> */
.L_x_162:
[----:B------:R-:W-:Y:S05]  /*8a50*/  BSYNC B1 ;  /* 0x0000000000017941 */ /* 0x000fea0003800000 */
.L_x_161:
[----:B-----5:R-:W-:Y:S01]  /*8a60*/  LOP3.LUT R32, R32, 0xff, RZ, 0xc0, !PT ;  /* 0x000000ff20207812 */ /* 0x020fe200078ec0ff */
[----:B------:R-:W-:Y:S01]  /*8a70*/  BSSY B1, `(.L_x_163) ;  /* 0x000000b000017945 */ /* 0x000fe20003800000 */
[----:B------:R-:W-:Y:S02]  /*8a80*/  ISETP.LT.OR P2, PT, R41, 0x2, !P0 ;  /* 0x000000022900780c */ /* 0x000fe40004741670 */
[----:B------:R-:W-:Y:S02]  /*8a90*/  F2FP.F16.E5M2.UNPACK_B R32, R32 ;  /* 0x00000020ff20723e */ /* 0x000fe400020004ff */
[----:B0-----:R-:W-:-:S03]  /*8aa0*/  PRMT R26, RZ, 0x7610, R26 ;  /* 0x00007610ff1a7816 */ /* 0x001fc6000000001a */
[----:B------:R-:W-:-:S05]  /*8ab0*/  HADD2.F32 R32, -RZ, R32.H0_H0 ;  /* 0x20000020ff207230 */ /* 0x000fca0000004100 */
[----:B------:R-:W-:-:S04]  /*8ac0*/  FMUL R27, R32, UR21 ;  /* 0x00000015201b7c20 */ /* 0x000fc80008400000 */
[----:B------:R-:W-:-:S05]  /*8ad0*/  FFMA R27, R162, UR20, R27 ;  /* 0x00000014a21b7c23 */ /* 0x000fca000800001b */
[----:B------:R-:W-:-:S05]  /*8ae0*/  F2FP.SATFINITE.E5M2.F32.PACK_AB_MERGE_C R27, RZ, R27, RZ ;  /* 0x0000001bff1b723e */ /* 0x000fca00048060ff */
[----:B------:R0:W-:Y:S01]  /*8af0*/  @!P3 STG.E.U8 desc[UR16][R28.64], R27 ;  /* 0x0000001b1c00b986 */ /* 0x0001e2000c101110 */
[----:B------:R-:W-:Y:S05]  /*8b00*/  @P2 BRA `(.L_x_164) ;  /* 0x0000000000042947 */ /* 0x000fea0003800000 */
[----:B------:R2:W5:Y:S02]  /*8b10*/  LDG.E.U8 R26, desc[UR16][R24.64+0x1] ;  /* 0x00000110181a7981 */ /* 0x000564000c1e1100 */
.L_x_164:
[----:B------:R-:W-:Y:S05]  /*8b20*/  BSYNC B1 ;  /* 0x0000000000017941 */ /* 0x000fea0003800000 */
.L_x_163:
[----:B-----5:R-:W-:Y:S01]  /*8b30*/  LOP3.LUT R26, R26, 0xff, RZ, 0xc0, !PT ;  /* 0x000000ff1a1a7812 */ /* 0x020fe200078ec0ff */
[----:B------:R-:W-:Y:S01]  /*8b40*/  BSSY B1, `(.L_x_165) ;  /* 0x0000013000017945 */ /* 0x000fe20003800000 */
[----:B------:R-:W-:Y:S02]  /*8b50*/  IADD3 R43, P1, R43, 0x88, RZ ;  /* 0x000000882b2b7810 */ /* 0x000fe40007f3e0ff */
[----:B------:R-:W-:Y:S02]  /*8b60*/  F2FP.F16.E5M2.UNPACK_B R26, R26 ;  /* 0x0000001aff1a723e */ /* 0x000fe400020004ff */
[----:B------:R-:W-:Y:S01]  /*8b70*/  PRMT R32, RZ, 0x7610, R32 ;  /* 0x00007610ff207816 */ /* 0x000fe20000000020 */
[----:B------:R-:W-:Y:S01]  /*8b80*/  IMAD.X R38, RZ, RZ, R39, P1 ;  /* 0x000000ffff267224 */ /* 0x000fe200008e0627 */
[----:B------:R-:W-:Y:S01]  /*8b90*/  ISETP.GE.AND P1, PT, R42, 0x89, PT ;  /* 0x000000892a00780c */ /* 0x000fe20003f26270 */
[----:B------:R-:W-:Y:S02]  /*8ba0*/  HADD2.F32 R26, -RZ, R26.H0_H0 ;  /* 0x2000001aff1a7230 */ /* 0x000fe40000004100 */
[----:B------:R-:W-:Y:S01]  /*8bb0*/  IMAD R38, R38, UR6, RZ ;  /* 0x0000000626267c24 */ /* 0x000fe2000f8e02ff */
[----:B------:R-:W-:Y:S01]  /*8bc0*/  ISETP.LT.OR P5, PT, R41, 0x1, !P1 ;  /* 0x000000012900780c */ /* 0x000fe20004fa1670 */
[----:B------:R-:W-:-:S04]  /*8bd0*/  IMAD.WIDE.U32 R36, R43, UR6, R36 ;  /* 0x000000062b247c25 */ /* 0x000fc8000f8e0024 */
[----:B------:R-:W-:Y:S01]  /*8be0*/  FMUL R26, R26, UR21 ;  /* 0x000000151a1a7c20 */ /* 0x000fe20008400000 */
[----:B------:R-:W-:-:S03]  /*8bf0*/  IMAD R43, R43, UR7, R38 ;  /* 0x000000072b2b7c24 */ /* 0x000fc6000f8e0226 */
[----:B------:R-:W-:Y:S01]  /*8c00*/  FFMA R161, R161, UR20, R26 ;  /* 0x00000014a1a17c23 */ /* 0x000fe2000800001a */
[----:B------:R-:W-:-:S04]  /*8c10*/  IADD3 R26, P3, R36, UR8, RZ ;  /* 0x00000008241a7c10 */ /* 0x000fc8000ff7e0ff */
[----:B------:R-:W-:Y:S02]  /*8c20*/  F2FP.SATFINITE.E5M2.F32.PACK_AB_MERGE_C R161, RZ, R161, RZ ;  /* 0x000000a1ffa1723e */ /* 0x000fe400048060ff */
[----:B0-----:R-:W-:-:S03]  /*8c30*/  IADD3.X R27, R37, UR9, R43, P3, !PT ;  /* 0x00000009251b7c10 */ /* 0x001fc60009ffe42b */
[----:B------:R0:W-:Y:S01]  /*8c40*/  @!P2 STG.E.U8 desc[UR16][R28.64+0x1], R161 ;  /* 0x000001a11c00a986 */ /* 0x0001e2000c101110 */
[----:B------:R-:W-:Y:S05]  /*8c50*/  @P5 BRA `(.L_x_166) ;  /* 0x0000000000045947 */ /* 0x000fea0003800000 */
[----:B------:R4:W5:Y:S02]  /*8c60*/  LDG.E.U8 R32, desc[UR16][R26.64] ;  /* 0x000000101a207981 */ /* 0x000964000c1e1100 */
.L_x_166:
[----:B------:R-:W-:Y:S05]  /*8c70*/  BSYNC B1 ;  /* 0x0000000000017941 */ /* 0x000fea0003800000 */
.L_x_165:
        /* <DEDUP_REMOVED lines=12> */
.L_x_168:
[----:B------:R-:W-:Y:S05]  /*8d40*/  BSYNC B1 ;  /* 0x0000000000017941 */ /* 0x000fea0003800000 */
.L_x_167:
        /* <DEDUP_REMOVED lines=12> */
.L_x_170:
[----:B------:R-:W-:Y:S05]  /*8e10*/  BSYNC B1 ;  /* 0x0000000000017941 */ /* 0x000fea0003800000 */
.L_x_169:
        /* <DEDUP_REMOVED lines=12> */
.L_x_172:
[----:B------:R-:W-:Y:S05]  /*8ee0*/  BSYNC B1 ;  /* 0x0000000000017941 */ /* 0x000fea0003800000 */
.L_x_171:
        /* <DEDUP_REMOVED lines=12> */
.L_x_174:
[----:B------:R-:W-:Y:S05]  /*8fb0*/  BSYNC B1 ;  /* 0x0000000000017941 */ /* 0x000fea0003800000 */
.L_x_173:
        /* <DEDUP_REMOVED lines=12> */
.L_x_176:
[----:B------:R-:W-:Y:S05]  /*9080*/  BSYNC B1 ;  /* 0x0000000000017941 */ /* 0x000fea0003800000 */
.L_x_175:
        /* <DEDUP_REMOVED lines=12> */
.L_x_178:
[----:B------:R-:W-:Y:S05]  /*9150*/  BSYNC B1 ;  /* 0x0000000000017941 */ /* 0x000fea0003800000 */
.L_x_177:
        /* <DEDUP_REMOVED lines=12> */
.L_x_180:
[----:B------:R-:W-:Y:S05]  /*9220*/  BSYNC B1 ;  /* 0x0000000000017941 */ /* 0x000fea0003800000 */
.L_x_179:
        /* <DEDUP_REMOVED lines=12> */
.L_x_182:
[----:B------:R-:W-:Y:S05]  /*92f0*/  BSYNC B1 ;  /* 0x0000000000017941 */ /* 0x000fea0003800000 */
.L_x_181:
        /* <DEDUP_REMOVED lines=12> */
.L_x_184:
[----:B------:R-:W-:Y:S05]  /*93c0*/  BSYNC B1 ;  /* 0x0000000000017941 */ /* 0x000fea0003800000 */
.L_x_183:
[----:B-----5:R-:W-:Y:S01]  /*93d0*/  LOP3.LUT R32, R32, 0xff, RZ, 0xc0, !PT ;  /* 0x000000ff20207812 */ /* 0x020fe200078ec0ff */
[----:B------:R-:W-:Y:S01]  /*93e0*/  BSSY B1, `(.L_x_185) ;  /* 0x000000b000017945 */ /* 0x000fe20003800000 */
[----:B------:R-:W-:Y:S02]  /*93f0*/  ISETP.LT.OR P3, PT, R41, 0x19, !P0 ;  /* 0x000000192900780c */ /* 0x000fe40004761670 */
[----:B------:R-:W-:-:S05]  /*9400*/  F2FP.F16.E5M2.UNPACK_B R32, R32 ;  /* 0x00000020ff20723e */ /* 0x000fca00020004ff */
[----:B------:R-:W-:-:S05]  /*9410*/  HADD2.F32 R32, -RZ, R32.H0_H0 ;  /* 0x20000020ff207230 */ /* 0x000fca0000004100 */
[----:B------:R-:W-:-:S04]  /*9420*/  FMUL R32, R32, UR21 ;  /* 0x0000001520207c20 */ /* 0x000fc80008400000 */
[----:B------:R-:W-:Y:S01]  /*9430*/  FFMA R32, R23, UR20, R32 ;  /* 0x0000001417207c23 */ /* 0x000fe20008000020 */
[----:B------:R-:W-:-:S04]  /*9440*/  PRMT R23, RZ, 0x7610, R23 ;  /* 0x00007610ff177816 */ /* 0x000fc80000000017 */
[----:B0-----:R-:W-:-:S05]  /*9450*/  F2FP.SATFINITE.E5M2.F32.PACK_AB_MERGE_C R33, RZ, R32, RZ ;  /* 0x00000020ff21723e */ /* 0x001fca00048060ff */
[----:B------:R0:W-:Y:S01]  /*9460*/  @!P2 STG.E.U8 desc[UR16][R30.64+0x11], R33 ;  /* 0x000011211e00a986 */ /* 0x0001e2000c101110 */
[----:B------:R-:W-:Y:S05]  /*9470*/  @P3 BRA `(.L_x_186) ;  /* 0x0000000000043947 */ /* 0x000fea0003800000 */
[----:B------:R0:W5:Y:S02]  /*9480*/  LDG.E.U8 R23, desc[UR16][R24.64+0x18] ;  /* 0x0000181018177981 */ /* 0x000164000c1e1100 */
.L_x_186:
[----:B------:R-:W-:Y:S05]  /*9490*/  BSYNC B1 ;  /* 0x0000000000017941 */ /* 0x000fea0003800000 */
.L_x_185:
        /* <DEDUP_REMOVED lines=8> */
[----:B------:R-:W-:-:S05]  /*9520*/  F2FP.SATFINITE.E5M2.F32.PACK_AB_MERGE_C R23, RZ, R23, RZ ;  /* 0x00000017ff17723e */ /* 0x000fca00048060ff */
[----:B------:R0:W-:Y:S01]  /*9530*/  @!P3 STG.E.U8 desc[UR16][R28.64+0x18], R23 ;  /* 0x000018171c00b986 */ /* 0x0001e2000c101110 */
[----:B------:R-:W-:Y:S05]  /*9540*/  @P2 BRA `(.L_x_188) ;  /* 0x0000000000042947 */ /* 0x000fea0003800000 */
[----:B------:R0:W5:Y:S02]  /*9550*/  LDG.E.U8 R22, desc[UR16][R24.64+0x19] ;  /* 0x0000191018167981 */ /* 0x000164000c1e1100 */
.L_x_188:
[----:B------:R-:W-:Y:S05]  /*9560*/  BSYNC B1 ;  /* 0x0000000000017941 */ /* 0x000fea0003800000 */
.L_x_187:
        /* <DEDUP_REMOVED lines=12> */
.L_x_190:
[----:B------:R-:W-:Y:S05]  /*9630*/  BSYNC B1 ;  /* 0x0000000000017941 */ /* 0x000fea0003800000 */
.L_x_189:
        /* <DEDUP_REMOVED lines=12> */
.L_x_192:
[----:B------:R-:W-:Y:S05]  /*9700*/  BSYNC B1 ;  /* 0x0000000000017941 */ /* 0x000fea0003800000 */
.L_x_191:
        /* <DEDUP_REMOVED lines=12> */
.L_x_194:
[----:B------:R-:W-:Y:S05]  /*97d0*/  BSYNC B1 ;  /* 0x0000000000017941 */ /* 0x000fea0003800000 */
.L_x_193:
        /* <DEDUP_REMOVED lines=12> */
.L_x_196:
[----:B------:R-:W-:Y:S05]  /*98a0*/  BSYNC B1 ;  /* 0x0000000000017941 */ /* 0x000fea0003800000 */
.L_x_195:
        /* <DEDUP_REMOVED lines=12> */
.L_x_198:
[----:B------:R-:W-:Y:S05]  /*9970*/  BSYNC B1 ;  /* 0x0000000000017941 */ /* 0x000fea0003800000 */
.L_x_197:
        /* <DEDUP_REMOVED lines=12> */
.L_x_200:
[----:B------:R-:W-:Y:S05]  /*9a40*/  BSYNC B1 ;  /* 0x0000000000017941 */ /* 0x000fea0003800000 */
.L_x_199:
        /* <DEDUP_REMOVED lines=12> */
.L_x_202:
[----:B------:R-:W-:Y:S05]  /*9b10*/  BSYNC B1 ;  /* 0x0000000000017941 */ /* 0x000fea0003800000 */
.L_x_201:
        /* <DEDUP_REMOVED lines=12> */
.L_x_204:
[----:B------:R-:W-:Y:S05]  /*9be0*/  BSYNC B1 ;  /* 0x0000000000017941 */ /* 0x000fea0003800000 */
.L_x_203:
        /* <DEDUP_REMOVED lines=12> */
.L_x_206:
[----:B------:R-:W-:Y:S05]  /*9cb0*/  BSYNC B1 ;  /* 0x0000000000017941 */ /* 0x000fea0003800000 */
.L_x_205:
        /* <DEDUP_REMOVED lines=12> */
.L_x_208:
[----:B------:R-:W-:Y:S05]  /*9d80*/  BSYNC B1 ;  /* 0x0000000000017941 */ /* 0x000fea0003800000 */
.L_x_207:
        /* <DEDUP_REMOVED lines=12> */
.L_x_210:
[----:B------:R-:W-:Y:S05]  /*9e50*/  BSYNC B1 ;  /* 0x0000000000017941 */ /* 0x000fea0003800000 */
.L_x_209:
        /* <DEDUP_REMOVED lines=12> */
.L_x_212:
[----:B------:R-:W-:Y:S05]  /*9f20*/  BSYNC B1 ;  /* 0x0000000000017941 */ /* 0x000fea0003800000 */
.L_x_211:
        /* <DEDUP_REMOVED lines=12> */
.L_x_214:
[----:B------:R-:W-:Y:S05]  /*9ff0*/  BSYNC B1 ;  /* 0x0000000000017941 */ /* 0x000fea0003800000 */
.L_x_213:
        /* <DEDUP_REMOVED lines=12> */
.L_x_216:
[----:B------:R-:W-:Y:S05]  /*a0c0*/  BSYNC B1 ;  /* 0x0000000000017941 */ /* 0x000fea0003800000 */
.L_x_215:
        /* <DEDUP_REMOVED lines=12> */
.L_x_218:
[----:B------:R-:W-:Y:S05]  /*a190*/  BSYNC B1 ;  /* 0x0000000000017941 */ /* 0x000fea0003800000 */
.L_x_217:
        /* <DEDUP_REMOVED lines=12> */
.L_x_220:
[----:B------:R-:W-:Y:S05]  /*a260*/  BSYNC B1 ;  /* 0x0000000000017941 */ /* 0x000fea0003800000 */
.L_x_219:
        /* <DEDUP_REMOVED lines=12> */
.L_x_222:
[----:B------:R-:W-:Y:S05]  /*a330*/  BSYNC B1 ;  /* 0x0000000000017941 */ /* 0x000fea0003800000 */
.L_x_221:
        /* <DEDUP_REMOVED lines=12> */
.L_x_224:
[----:B------:R-:W-:Y:S05]  /*a400*/  BSYNC B1 ;  /* 0x0000000000017941 */ /* 0x000fea0003800000 */
.L_x_223:
        /* <DEDUP_REMOVED lines=12> */
.L_x_226:
[----:B------:R-:W-:Y:S05]  /*a4d0*/  BSYNC B1 ;  /* 0x0000000000017941 */ /* 0x000fea0003800000 */
.L_x_225:
        /* <DEDUP_REMOVED lines=12> */
.L_x_228:
[----:B------:R-:W-:Y:S05]  /*a5a0*/  BSYNC B1 ;  /* 0x0000000000017941 */ /* 0x000fea0003800000 */
.L_x_227:
[----:B-----5:R-:W-:Y:S01]  /*a5b0*/  LOP3.LUT R2, R2, 0xff, RZ, 0xc0, !PT ;  /* 0x000000ff02027812 */ /* 0x020fe200078ec0ff */
[----:B------:R-:W-:Y:S01]  /*a5c0*/  BSSY B1, `(.L_x_229) ;  /* 0x000000b000017945 */ /* 0x000fe20003800000 */
[----:B------:R-:W-:Y:S02]  /*a5d0*/  ISETP.LT.OR P3, PT, R41, 0x41, !P1 ;  /* 0x000000412900780c */ /* 0x000fe40004f61670 */
[----:B------:R-:W-:-:S05]  /*a5e0*/  F2FP.F16.E5M2.UNPACK_B R2, R2 ;  /* 0x00000002ff02723e */ /* 0x000fca00020004ff */
[----:B------:R-:W-:-:S05]  /*a5f0*/  HADD2.F32 R2, -RZ, R2.H0_H0 ;  /* 0x20000002ff027230 */ /* 0x000fca0000004100 */
[----:B0-----:R-:W-:-:S04]  /*a600*/  FMUL R3, R2, UR21 ;  /* 0x0000001502037c20 */ /* 0x001fc80008400000 */
[----:B------:R-:W-:Y:S01]  /*a610*/  FFMA R3, R0, UR20, R3 ;  /* 0x0000001400037c23 */ /* 0x000fe20008000003 */
[----:B------:R-:W-:-:S04]  /*a620*/  PRMT R0, RZ, 0x7610, R0 ;  /* 0x00007610ff007816 */ /* 0x000fc80000000000 */
[----:B------:R-:W-:-:S05]  /*a630*/  F2FP.SATFINITE.E5M2.F32.PACK_AB_MERGE_C R3, RZ, R3, RZ ;  /* 0x00000003ff03723e */ /* 0x000fca00048060ff */
[----:B------:R0:W-:Y:S01]  /*a640*/  @!P2 STG.E.U8 desc[UR16][R28.64+0x41], R3 ;  /* 0x000041031c00a986 */ /* 0x0001e2000c101110 */
[----:B------:R-:W-:Y:S05]  /*a650*/  @P3 BRA `(.L_x_230) ;  /* 0x0000000000043947 */ /* 0x000fea0003800000 */
[----:B------:R0:W5:Y:S02]  /*a660*/  LDG.E.U8 R0, desc[UR16][R26.64+0x40] ;  /* 0x000040101a007981 */ /* 0x000164000c1e1100 */
.L_x_230:
[----:B------:R-:W-:Y:S05]  /*a670*/  BSYNC B1 ;  /* 0x0000000000017941 */ /* 0x000fea0003800000 */
.L_x_229:
[----:B------:R-:W2:Y:S01]  /*a680*/  LDL.LU R2, [R1] ;  /* 0x0000000001027983 */ /* 0x000ea20000300800 */
[----:B-----5:R-:W-:Y:S01]  /*a690*/  LOP3.LUT R0, R0, 0xff, RZ, 0xc0, !PT ;  /* 0x000000ff00007812 */ /* 0x020fe200078ec0ff */
[----:B------:R-:W-:Y:S01]  /*a6a0*/  BSSY B1, `(.L_x_231) ;  /* 0x000000b000017945 */ /* 0x000fe20003800000 */
[----:B------:R-:W-:Y:S02]  /*a6b0*/  ISETP.LT.OR P2, PT, R41, 0x42, !P1 ;  /* 0x000000422900780c */ /* 0x000fe40004f41670 */
[----:B------:R-:W-:-:S05]  /*a6c0*/  F2FP.F16.E5M2.UNPACK_B R0, R0 ;  /* 0x00000000ff00723e */ /* 0x000fca00020004ff */
[----:B------:R-:W-:-:S05]  /*a6d0*/  HADD2.F32 R0, -RZ, R0.H0_H0 ;  /* 0x20000000ff007230 */ /* 0x000fca0000004100 */
[----:B------:R-:W-:-:S04]  /*a6e0*/  FMUL R0, R0, UR21 ;  /* 0x0000001500007c20 */ /* 0x000fc80008400000 */
[----:B--2---:R-:W-:-:S05]  /*a6f0*/  FFMA R0, R2, UR20, R0 ;  /* 0x0000001402007c23 */ /* 0x004fca0008000000 */
[----:B0-----:R-:W-:Y:S02]  /*a700*/  F2FP.SATFINITE.E5M2.F32.PACK_AB_MERGE_C R3, RZ, R0, RZ ;  /* 0x00000000ff03723e */ /* 0x001fe400048060ff */
[----:B------:R-:W-:-:S03]  /*a710*/  PRMT R0, RZ, 0x7610, R0 ;  /* 0x00007610ff007816 */ /* 0x000fc60000000000 */
[----:B------:R0:W-:Y:S01]  /*a720*/  @!P3 STG.E.U8 desc[UR16][R30.64+0x40], R3 ;  /* 0x000040031e00b986 */ /* 0x0001e2000c101110 */
[----:B------:R-:W-:Y:S05]  /*a730*/  @P2 BRA `(.L_x_232) ;  /* 0x0000000000042947 */ /* 0x000fea0003800000 */
[----:B------:R2:W5:Y:S02]  /*a740*/  LDG.E.U8 R0, desc[UR16][R26.64+0x41] ;  /* 0x000041101a007981 */ /* 0x000564000c1e1100 */
.L_x_232:
[----:B------:R-:W-:Y:S05]  /*a750*/  BSYNC B1 ;  /* 0x0000000000017941 */ /* 0x000fea0003800000 */
.L_x_231:
[----:B------:R-:W3:Y:S01]  /*a760*/  LDL.LU R2, [R1+0x4] ;  /* 0x0000040001027983 */ /* 0x000ee20000300800 */
[----:B-----5:R-:W-:Y:S01]  /*a770*/  LOP3.LUT R0, R0, 0xff, RZ, 0xc0, !PT ;  /* 0x000000ff00007812 */ /* 0x020fe200078ec0ff */
[----:B------:R-:W-:Y:S01]  /*a780*/  BSSY B1, `(.L_x_233) ;  /* 0x000000b000017945 */ /* 0x000fe20003800000 */
[----:B------:R-:W-:Y:S02]  /*a790*/  ISETP.LT.OR P3, PT, R41, 0x49, !P0 ;  /* 0x000000492900780c */ /* 0x000fe40004761670 */
[----:B------:R-:W-:-:S05]  /*a7a0*/  F2FP.F16.E5M2.UNPACK_B R0, R0 ;  /* 0x00000000ff00723e */ /* 0x000fca00020004ff */
[----:B------:R-:W-:-:S05]  /*a7b0*/  HADD2.F32 R0, -RZ, R0.H0_H0 ;  /* 0x20000000ff007230 */ /* 0x000fca0000004100 */
[----:B------:R-:W-:-:S04]  /*a7c0*/  FMUL R0, R0, UR21 ;  /* 0x0000001500007c20 */ /* 0x000fc80008400000 */
[----:B---3--:R-:W-:-:S05]  /*a7d0*/  FFMA R0, R2, UR20, R0 ;  /* 0x0000001402007c23 */ /* 0x008fca0008000000 */
[----:B0-----:R-:W-:Y:S02]  /*a7e0*/  F2FP.SATFINITE.E5M2.F32.PACK_AB_MERGE_C R3, RZ, R0, RZ ;  /* 0x00000000ff03723e */ /* 0x001fe400048060ff */
[----:B------:R-:W-:-:S03]  /*a7f0*/  PRMT R0, RZ, 0x7610, R0 ;  /* 0x00007610ff007816 */ /* 0x000fc60000000000 */
[----:B------:R0:W-:Y:S01]  /*a800*/  @!P2 STG.E.U8 desc[UR16][R30.64+0x41], R3 ;  /* 0x000041031e00a986 */ /* 0x0001e2000c101110 */
[----:B------:R-:W-:Y:S05]  /*a810*/  @P3 BRA `(.L_x_234) ;  /* 0x0000000000043947 */ /* 0x000fea0003800000 */
[----:B------:R3:W5:Y:S02]  /*a820*/  LDG.E.U8 R0, desc[UR16][R24.64+0x48] ;  /* 0x0000481018007981 */ /* 0x000764000c1e1100 */
.L_x_234:
[----:B------:R-:W-:Y:S05]  /*a830*/  BSYNC B1 ;  /* 0x0000000000017941 */ /* 0x000fea0003800000 */
.L_x_233:
[----:B------:R-:W2:Y:S01]  /*a840*/  LDL.LU R2, [R1+0x8] ;  /* 0x0000080001027983 */ /* 0x000ea20000300800 */
        /* <DEDUP_REMOVED lines=12> */
.L_x_236:
[----:B------:R-:W-:Y:S05]  /*a910*/  BSYNC B1 ;  /* 0x0000000000017941 */ /* 0x000fea0003800000 */
.L_x_235:
        /* <DEDUP_REMOVED lines=13> */
.L_x_238:
[----:B------:R-:W-:Y:S05]  /*a9f0*/  BSYNC B1 ;  /* 0x0000000000017941 */ /* 0x000fea0003800000 */
.L_x_237:
        /* <DEDUP_REMOVED lines=13> */
.L_x_240:
[----:B------:R-:W-:Y:S05]  /*aad0*/  BSYNC B1 ;  /* 0x0000000000017941 */ /* 0x000fea0003800000 */
.L_x_239:
        /* <DEDUP_REMOVED lines=13> */
.L_x_242:
[----:B------:R-:W-:Y:S05]  /*abb0*/  BSYNC B1 ;  /* 0x0000000000017941 */ /* 0x000fea0003800000 */
.L_x_241:
        /* <DEDUP_REMOVED lines=13> */
.L_x_244:
[----:B------:R-:W-:Y:S05]  /*ac90*/  BSYNC B1 ;  /* 0x0000000000017941 */ /* 0x000fea0003800000 */
.L_x_243:
        /* <DEDUP_REMOVED lines=13> */
.L_x_246:
[----:B------:R-:W-:Y:S05]  /*ad70*/  BSYNC B1 ;  /* 0x0000000000017941 */ /* 0x000fea0003800000 */
.L_x_245:
        /* <DEDUP_REMOVED lines=13> */
.L_x_248:
[----:B------:R-:W-:Y:S05]  /*ae50*/  BSYNC B1 ;  /* 0x0000000000017941 */ /* 0x000fea0003800000 */
.L_x_247:
        /* <DEDUP_REMOVED lines=13> */
.L_x_250:
[----:B------:R-:W-:Y:S05]  /*af30*/  BSYNC B1 ;  /* 0x0000000000017941 */ /* 0x000fea0003800000 */
.L_x_249:
        /* <DEDUP_REMOVED lines=13> */
.L_x_252:
[----:B------:R-:W-:Y:S05]  /*b010*/  BSYNC B1 ;  /* 0x0000000000017941 */ /* 0x000fea0003800000 */
.L_x_251:
        /* <DEDUP_REMOVED lines=13> */
.L_x_254:
[----:B------:R-:W-:Y:S05]  /*b0f0*/  BSYNC B1 ;  /* 0x0000000000017941 */ /* 0x000fea0003800000 */
.L_x_253:
        /* <DEDUP_REMOVED lines=13> */
.L_x_256:
[----:B------:R-:W-:Y:S05]  /*b1d0*/  BSYNC B1 ;  /* 0x0000000000017941 */ /* 0x000fea0003800000 */
.L_x_255:
        /* <DEDUP_REMOVED lines=13> */
.L_x_258:
[----:B------:R-:W-:Y:S05]  /*b2b0*/  BSYNC B1 ;  /* 0x0000000000017941 */ /* 0x000fea0003800000 */
.L_x_257:
        /* <DEDUP_REMOVED lines=13> */
.L_x_260:
[----:B------:R-:W-:Y:S05]  /*b390*/  BSYNC B1 ;  /* 0x0000000000017941 */ /* 0x000fea0003800000 */
.L_x_259:
        /* <DEDUP_REMOVED lines=13> */
.L_x_262:
[----:B------:R-:W-:Y:S05]  /*b470*/  BSYNC B1 ;  /* 0x0000000000017941 */ /* 0x000fea0003800000 */
.L_x_261:
        /* <DEDUP_REMOVED lines=13> */
.L_x_264:
[----:B------:R-:W-:Y:S05]  /*b550*/  BSYNC B1 ;  /* 0x0000000000017941 */ /* 0x000fea0003800000 */
.L_x_263:
        /* <DEDUP_REMOVED lines=13> */
.L_x_266:
[----:B------:R-:W-:Y:S05]  /*b630*/  BSYNC B1 ;  /* 0x0000000000017941 */ /* 0x000fea0003800000 */
.L_x_265:
        /* <DEDUP_REMOVED lines=13> */
.L_x_268:
[----:B------:R-:W-:Y:S05]  /*b710*/  BSYNC B1 ;  /* 0x0000000000017941 */ /* 0x000fea0003800000 */
.L_x_267:
        /* <DEDUP_REMOVED lines=13> */
.L_x_270:
[----:B------:R-:W-:Y:S05]  /*b7f0*/  BSYNC B1 ;  /* 0x0000000000017941 */ /* 0x000fea0003800000 */
.L_x_269:
        /* <DEDUP_REMOVED lines=13> */
.L_x_272:
[----:B------:R-:W-:Y:S05]  /*b8d0*/  BSYNC B1 ;  /* 0x0000000000017941 */ /* 0x000fea0003800000 */
.L_x_271:
        /* <DEDUP_REMOVED lines=13> */
.L_x_274:
[----:B------:R-:W-:Y:S05]  /*b9b0*/  BSYNC B1 ;  /* 0x0000000000017941 */ /* 0x000fea0003800000 */
.L_x_273:
        /* <DEDUP_REMOVED lines=13> */
.L_x_276:
[----:B------:R-:W-:Y:S05]  /*ba90*/  BSYNC B1 ;  /* 0x0000000000017941 */ /* 0x000fea0003800000 */
.L_x_275:
        /* <DEDUP_REMOVED lines=13> */
.L_x_278:
[----:B------:R-:W-:Y:S05]  /*bb70*/  BSYNC B1 ;  /* 0x0000000000017941 */ /* 0x000fea0003800000 */
.L_x_277:
        /* <DEDUP_REMOVED lines=13> */
.L_x_280:
[----:B------:R-:W-:Y:S05]  /*bc50*/  BSYNC B1 ;  /* 0x0000000000017941 */ /* 0x000fea0003800000 */
.L_x_279:
        /* <DEDUP_REMOVED lines=13> */
.L_x_282:
[----:B------:R-:W-:Y:S05]  /*bd30*/  BSYNC B1 ;  /* 0x0000000000017941 */ /* 0x000fea0003800000 */
.L_x_281:
        /* <DEDUP_REMOVED lines=13> */
.L_x_284:
[----:B------:R-:W-:Y:S05]  /*be10*/  BSYNC B1 ;  /* 0x0000000000017941 */ /* 0x000fea0003800000 */
.L_x_283:
        /* <DEDUP_REMOVED lines=13> */
.L_x_286:
[----:B------:R-:W-:Y:S05]  /*bef0*/  BSYNC B1 ;  /* 0x0000000000017941 */ /* 0x000fea0003800000 */
.L_x_285:
        /* <DEDUP_REMOVED lines=13> */
.L_x_288:
[----:B------:R-:W-:Y:S05]  /*bfd0*/  BSYNC B1 ;  /* 0x0000000000017941 */ /* 0x000fea0003800000 */
.L_x_287:
[----:B------:R-:W-:Y:S05]  /*bfe0*/  @P1 BRA `(.L_x_289) ;  /* 0x0000002000ac1947 */ /* 0x000fea0003800000 */
[----:B------:R-:W2:Y:S01]  /*bff0*/  LDL.LU R2, [R1+0x74] ;  /* 0x0000740001027983 */ /* 0x000ea20000300800 */
[----:B-----5:R-:W-:-:S04]  /*c000*/  LOP3.LUT R0, R0, 0xff, RZ, 0xc0, !PT ;  /* 0x000000ff00007812 */ /* 0x020fc800078ec0ff */
[----:B------:R-:W-:-:S05]  /*c010*/  F2FP.F16.E5M2.UNPACK_B R0, R0 ;  /* 0x00000000ff00723e */ /* 0x000fca00020004ff */
[----:B------:R-:W-:-:S05]  /*c020*/  HADD2.F32 R0, -RZ, R0.H0_H0 ;  /* 0x20000000ff007230 */ /* 0x000fca0000004100 */
[----:B------:R-:W-:-:S04]  /*c030*/  FMUL R0, R0, UR21 ;  /* 0x0000001500007c20 */ /* 0x000fc80008400000 */
[----:B--2---:R-:W-:-:S05]  /*c040*/  FFMA R0, R2, UR20, R0 ;  /* 0x0000001402007c23 */ /* 0x004fca0008000000 */
[----:B0-----:R-:W-:-:S05]  /*c050*/  F2FP.SATFINITE.E5M2.F32.PACK_AB_MERGE_C R3, RZ, R0, RZ ;  /* 0x00000000ff03723e */ /* 0x001fca00048060ff */
[----:B------:R0:W-:Y:S01]  /*c060*/  STG.E.U8 desc[UR16][R30.64+0x79], R3 ;  /* 0x000079031e007986 */ /* 0x0001e2000c101110 */
[----:B------:R-:W-:Y:S05]  /*c070*/  BRA `(.L_x_289) ;  /* 0x0000002000887947 */ /* 0x000fea0003800000 */
.L_x_32:
[C---:B------:R-:W-:Y:S01]  /*c080*/  ISETP.GE.AND P3, PT, R42.reuse, 0x1, PT ;  /* 0x000000012a00780c */ /* 0x040fe20003f66270 */
[----:B------:R-:W2:Y:S01]  /*c090*/  LDL.LU R227, [R1+0x10] ;  /* 0x0000100001e37983 */ /* 0x000ea20000300800 */
[----:B------:R-:W-:Y:S01]  /*c0a0*/  ISETP.GE.AND P2, PT, R42, 0x9, PT ;  /* 0x000000092a00780c */ /* 0x000fe20003f46270 */
[----:B------:R-:W-:Y:S01]  /*c0b0*/  FMUL R225, R225, UR20 ;  /* 0x00000014e1e17c20 */ /* 0x000fe20008400000 */
[C---:B------:R-:W-:Y:S01]  /*c0c0*/  ISETP.LT.OR P0, PT, R41.reuse, 0x1, !P3 ;  /* 0x000000012900780c */ /* 0x040fe20005f01670 */
[----:B------:R-:W-:Y:S01]  /*c0d0*/  FMUL R226, R226, UR20 ;  /* 0x00000014e2e27c20 */ /* 0x000fe20008400000 */
[----:B------:R-:W-:Y:S01]  /*c0e0*/  ISETP.LT.OR P1, PT, R41, 0x2, !P3 ;  /* 0x000000022900780c */ /* 0x000fe20005f21670 */
[----:B------:R-:W-:Y:S01]  /*c0f0*/  FMUL R223, R223, UR20 ;  /* 0x00000014dfdf7c20 */ /* 0x000fe20008400000 */
[----:B------:R-:W-:Y:S01]  /*c100*/  ISETP.LT.OR P6, PT, R41, 0x2, !P2 ;  /* 0x000000022900780c */ /* 0x000fe200057c1670 */
[----:B------:R-:W-:Y:S01]  /*c110*/  FMUL R224, R224, UR20 ;  /* 0x00000014e0e07c20 */ /* 0x000fe20008400000 */
[----:B------:R-:W-:-:S02]  /*c120*/  F2FP.SATFINITE.E5M2.F32.PACK_AB_MERGE_C R33, RZ, R226, RZ ;  /* 0x000000e2ff21723e */ /* 0x000fc400048060ff */
[----:B------:R-:W-:Y:S01]  /*c130*/  F2FP.SATFINITE.E5M2.F32.PACK_AB_MERGE_C R225, RZ, R225, RZ ;  /* 0x000000e1ffe1723e */ /* 0x000fe200048060ff */
[----:B------:R-:W-:Y:S01]  /*c140*/  FMUL R222, R222, UR20 ;  /* 0x00000014dede7c20 */ /* 0x000fe20008400000 */
[----:B------:R-:W-:Y:S01]  /*c150*/  ISETP.LT.OR P5, PT, R41, 0x1, !P2 ;  /* 0x000000012900780c */ /* 0x000fe200057a1670 */
[----:B------:R-:W-:Y:S01]  /*c160*/  FMUL R221, R221, UR20 ;  /* 0x00000014dddd7c20 */ /* 0x000fe20008400000 */
[----:B------:R-:W-:Y:S01]  /*c170*/  F2FP.SATFINITE.E5M2.F32.PACK_AB_MERGE_C R223, RZ, R223, RZ ;  /* 0x000000dfffdf723e */ /* 0x000fe200048060ff */
[----:B------:R0:W-:Y:S01]  /*c180*/  @!P0 STG.E.U8 desc[UR16][R24.64], R33 ;  /* 0x0000002118008986 */ /* 0x0001e2000c101110 */
[----:B------:R-:W-:-:S03]  /*c190*/  ISETP.LT.OR P0, PT, R41, 0x9, !P3 ;  /* 0x000000092900780c */ /* 0x000fc60005f01670 */
[----:B------:R-:W-:Y:S01]  /*c1a0*/  @!P1 STG.E.U8 desc[UR16][R24.64+0x1], R225 ;  /* 0x000001e118009986 */ /* 0x000fe2000c101110 */
[----:B------:R-:W-:-:S03]  /*c1b0*/  ISETP.LT.OR P1, PT, R41, 0xa, !P3 ;  /* 0x0000000a2900780c */ /* 0x000fc60005f21670 */
[----:B------:R-:W-:Y:S01]  /*c1c0*/  @!P6 STG.E.U8 desc[UR16][R26.64+0x1], R223 ;  /* 0x000001df1a00e986 */ /* 0x000fe2000c101110 */
[----:B------:R-:W-:Y:S01]  /*c1d0*/  ISETP.LT.OR P6, PT, R41, 0xa, !P2 ;  /* 0x0000000a2900780c */ /* 0x000fe200057c1670 */
[----:B------:R-:W-:Y:S01]  /*c1e0*/  FMUL R219, R219, UR20 ;  /* 0x00000014dbdb7c20 */ /* 0x000fe20008400000 */
[----:B------:R-:W-:Y:S01]  /*c1f0*/  F2FP.SATFINITE.E5M2.F32.PACK_AB_MERGE_C R35, RZ, R224, RZ ;  /* 0x000000e0ff23723e */ /* 0x000fe200048060ff */
[----:B------:R-:W-:Y:S01]  /*c200*/  FMUL R220, R220, UR20 ;  /* 0x00000014dcdc7c20 */ /* 0x000fe20008400000 */
[----:B0-----:R-:W-:Y:S01]  /*c210*/  F2FP.SATFINITE.E5M2.F32.PACK_AB_MERGE_C R33, RZ, R222, RZ ;  /* 0x000000deff21723e */ /* 0x001fe200048060ff */
[----:B------:R-:W-:Y:S01]  /*c220*/  FMUL R218, R218, UR20 ;  /* 0x00000014dada7c20 */ /* 0x000fe20008400000 */
[----:B------:R-:W-:Y:S01]  /*c230*/  F2FP.SATFINITE.E5M2.F32.PACK_AB_MERGE_C R221, RZ, R221, RZ ;  /* 0x000000ddffdd723e */ /* 0x000fe200048060ff */
[----:B------:R0:W-:Y:S01]  /*c240*/  @!P5 STG.E.U8 desc[UR16][R26.64], R35 ;  /* 0x000000231a00d986 */ /* 0x0001e2000c101110 */
[C---:B------:R-:W-:Y:S02]  /*c250*/  ISETP.LT.OR P5, PT, R41.reuse, 0x9, !P2 ;  /* 0x000000092900780c */ /* 0x040fe400057a1670 */
        /* <DEDUP_REMOVED lines=8> */
[----:B0-----:R-:W-:Y:S01]  /*c2e0*/  F2FP.SATFINITE.E5M2.F32.PACK_AB_MERGE_C R35, RZ, R220, RZ ;  /* 0x000000dcff23723e */ /* 0x001fe200048060ff */
[----:B------:R-:W-:Y:S01]  /*c2f0*/  FMUL R215, R215, UR20 ;  /* 0x00000014d7d77c20 */ /* 0x000fe20008400000 */
[----:B------:R-:W4:Y:S01]  /*c300*/  LDL.LU R226, [R1+0xc] ;  /* 0x00000c0001e27983 */ /* 0x000f220000300800 */
[----:B-1----:R-:W-:Y:S02]  /*c310*/  F2FP.SATFINITE.E5M2.F32.PACK_AB_MERGE_C R33, RZ, R218, RZ ;  /* 0x000000daff21723e */ /* 0x002fe400048060ff */
[----:B------:R-:W-:Y:S01]  /*c320*/  F2FP.SATFINITE.E5M2.F32.PACK_AB_MERGE_C R217, RZ, R217, RZ ;  /* 0x000000d9ffd9723e */ /* 0x000fe200048060ff */
[----:B------:R0:W-:Y:S01]  /*c330*/  @!P5 STG.E.U8 desc[UR16][R26.64+0x8], R35 ;  /* 0x000008231a00d986 */ /* 0x0001e2000c101110 */
[----:B------:R-:W-:-:S02]  /*c340*/  ISETP.LT.OR P5, PT, R41, 0x11, !P2 ;  /* 0x000000112900780c */ /* 0x000fc400057a1670 */
[----:B------:R-:W-:Y:S01]  /*c350*/  F2FP.SATFINITE.E5M2.F32.PACK_AB_MERGE_C R215, RZ, R215, RZ ;  /* 0x000000d7ffd7723e */ /* 0x000fe200048060ff */
[----:B------:R-:W3:Y:S01]  /*c360*/  LDL.LU R224, [R1+0x8] ;  /* 0x0000080001e07983 */ /* 0x000ee20000300800 */
[----:B------:R-:W-:-:S03]  /*c370*/  FMUL R216, R216, UR20 ;  /* 0x00000014d8d87c20 */ /* 0x000fc60008400000 */
[----:B------:R-:W4:Y:S04]  /*c380*/  LDL.LU R225, [R1+0x4] ;  /* 0x0000040001e17983 */ /* 0x000f280000300800 */
[----:B------:R-:W3:Y:S01]  /*c390*/  LDL.LU R223, [R1] ;  /* 0x0000000001df7983 */ /* 0x000ee20000300800 */
[----:B0-----:R-:W-:Y:S01]  /*c3a0*/  F2FP.SATFINITE.E5M2.F32.PACK_AB_MERGE_C R35, RZ, R216, RZ ;  /* 0x000000d8ff23723e */ /* 0x001fe200048060ff */
[----:B------:R-:W-:Y:S01]  /*c3b0*/  FMUL R214, R214, UR20 ;  /* 0x00000014d6d67c20 */ /* 0x000fe20008400000 */
[----:B------:R-:W-:Y:S01]  /*c3c0*/  FMUL R213, R213, UR20 ;  /* 0x00000014d5d57c20 */ /* 0x000fe20008400000 */
[----:B------:R0:W-:Y:S01]  /*c3d0*/  @!P0 STG.E.U8 desc[UR16][R24.64+0x10], R33 ;  /* 0x0000102118008986 */ /* 0x0001e2000c101110 */
[----:B------:R-:W-:Y:S01]  /*c3e0*/  ISETP.LT.OR P0, PT, R41, 0x19, !P3 ;  /* 0x000000192900780c */ /* 0x000fe20005f01670 */
[----:B------:R-:W-:Y:S01]  /*c3f0*/  FMUL R211, R211, UR20 ;  /* 0x00000014d3d37c20 */ /* 0x000fe20008400000 */
[----:B------:R-:W-:Y:S01]  /*c400*/  FMUL R212, R212, UR20 ;  /* 0x00000014d4d47c20 */ /* 0x000fe20008400000 */
[----:B------:R-:W-:Y:S01]  /*c410*/  @!P1 STG.E.U8 desc[UR16][R24.64+0x11], R217 ;  /* 0x000011d918009986 */ /* 0x000fe2000c101110 */
[C---:B------:R-:W-:Y:S01]  /*c420*/  ISETP.LT.OR P1, PT, R41.reuse, 0x1a, !P3 ;  /* 0x0000001a2900780c */ /* 0x040fe20005f21670 */
[----:B------:R-:W-:Y:S01]  /*c430*/  FMUL R210, R210, UR20 ;  /* 0x00000014d2d27c20 */ /* 0x000fe20008400000 */
[----:B------:R-:W-:Y:S01]  /*c440*/  F2FP.SATFINITE.E5M2.F32.PACK_AB_MERGE_C R213, RZ, R213, RZ ;  /* 0x000000d5ffd5723e */ /* 0x000fe200048060ff */
[----:B------:R-:W-:Y:S01]  /*c450*/  @!P6 STG.E.U8 desc[UR16][R26.64+0x11], R215 ;  /* 0x000011d71a00e986 */ /* 0x000fe2000c101110 */
[----:B------:R-:W-:Y:S01]  /*c460*/  ISETP.LT.OR P6, PT, R41, 0x1a, !P2 ;  /* 0x0000001a2900780c */ /* 0x000fe200057c1670 */
[----:B------:R-:W-:Y:S01]  /*c470*/  FMUL R209, R209, UR20 ;  /* 0x00000014d1d17c20 */ /* 0x000fe20008400000 */
[----:B------:R-:W-:Y:S01]  /*c480*/  F2FP.SATFINITE.E5M2.F32.PACK_AB_MERGE_C R211, RZ, R211, RZ ;  /* 0x000000d3ffd3723e */ /* 0x000fe200048060ff */
[----:B------:R1:W-:Y:S01]  /*c490*/  @!P5 STG.E.U8 desc[UR16][R26.64+0x10], R35 ;  /* 0x000010231a00d986 */ /* 0x0003e2000c101110 */
[----:B0-----:R-:W-:Y:S01]  /*c4a0*/  F2FP.SATFINITE.E5M2.F32.PACK_AB_MERGE_C R33, RZ, R214, RZ ;  /* 0x000000d6ff21723e */ /* 0x001fe200048060ff */
[----:B------:R-:W-:Y:S01]  /*c4b0*/  FMUL R207, R207, UR20 ;  /* 0x00000014cfcf7c20 */ /* 0x000fe20008400000 */
[C---:B------:R-:W-:Y:S01]  /*c4c0*/  ISETP.LT.OR P5, PT, R41.reuse, 0x19, !P2 ;  /* 0x000000192900780c */ /* 0x040fe200057a1670 */
[----:B------:R-:W-:Y:S01]  /*c4d0*/  FMUL R208, R208, UR20 ;  /* 0x00000014d0d07c20 */ /* 0x000fe20008400000 */
[----:B------:R-:W-:Y:S01]  /*c4e0*/  F2FP.SATFINITE.E5M2.F32.PACK_AB_MERGE_C R209, RZ, R209, RZ ;  /* 0x000000d1ffd1723e */ /* 0x000fe200048060ff */
[----:B------:R0:W-:Y:S01]  /*c4f0*/  @!P0 STG.E.U8 desc[UR16][R24.64+0x18], R33 ;  /* 0x0000182118008986 */ /* 0x0001e2000c101110 */
[C---:B------:R-:W-:Y:S01]  /*c500*/  ISETP.LT.OR P0, PT, R41.reuse, 0x21, !P3 ;  /* 0x000000212900780c */ /* 0x040fe20005f01670 */
[----:B------:R-:W-:Y:S01]  /*c510*/  FMUL R206, R206, UR20 ;  /* 0x00000014cece7c20 */ /* 0x000fe20008400000 */
[----:B------:R-:W-:Y:S01]  /*c520*/  F2FP.SATFINITE.E5M2.F32.PACK_AB_MERGE_C R207, RZ, R207, RZ ;  /* 0x000000cfffcf723e */ /* 0x000fe200048060ff */
[----:B------:R-:W-:Y:S01]  /*c530*/  @!P1 STG.E.U8 desc[UR16][R24.64+0x19], R213 ;  /* 0x000019d518009986 */ /* 0x000fe2000c101110 */
[----:B------:R-:W-:Y:S01]  /*c540*/  ISETP.LT.OR P1, PT, R41, 0x22, !P3 ;  /* 0x000000222900780c */ /* 0x000fe20005f21670 */
[----:B------:R-:W-:Y:S01]  /*c550*/  FMUL R205, R205, UR20 ;  /* 0x00000014cdcd7c20 */ /* 0x000fe20008400000 */
[----:B-1----:R-:W-:Y:S01]  /*c560*/  F2FP.SATFINITE.E5M2.F32.PACK_AB_MERGE_C R35, RZ, R212, RZ ;  /* 0x000000d4ff23723e */ /* 0x002fe200048060ff */
        /* <DEDUP_REMOVED lines=11> */
[----:B------:R-:W-:Y:S01]  /*c620*/  ISETP.LT.OR P0, PT, R41, 0x29, !P3 ;  /* 0x000000292900780c */ /* 0x000fe20005f01670 */
[----:B------:R-:W-:Y:S01]  /*c630*/  FMUL R201, R201, UR20 ;  /* 0x00000014c9c97c20 */ /* 0x000fe20008400000 */
[----:B------:R-:W-:Y:S01]  /*c640*/  FMUL R199, R199, UR20 ;  /* 0x00000014c7c77c20 */ /* 0x000fe20008400000 */
[----:B------:R-:W-:Y:S01]  /*c650*/  @!P1 STG.E.U8 desc[UR16][R24.64+0x21], R209 ;  /* 0x000021d118009986 */ /* 0x000fe2000c101110 */
[C---:B------:R-:W-:Y:S01]  /*c660*/  ISETP.LT.OR P1, PT, R41.reuse, 0x2a, !P3 ;  /* 0x0000002a2900780c */ /* 0x040fe20005f21670 */
        /* <DEDUP_REMOVED lines=9> */
[----:B------:R-:W-:Y:S01]  /*c700*/  ISETP.LT.OR P5, PT, R41, 0x29, !P2 ;  /* 0x000000292900780c */ /* 0x000fe200057a1670 */
[----:B------:R-:W-:Y:S01]  /*c710*/  FMUL R195, R195, UR20 ;  /* 0x00000014c3c37c20 */ /* 0x000fe20008400000 */
[----:B------:R-:W-:Y:S01]  /*c720*/  F2FP.SATFINITE.E5M2.F32.PACK_AB_MERGE_C R199, RZ, R199, RZ ;  /* 0x000000c7ffc7723e */ /* 0x000fe200048060ff */
[----:B------:R0:W-:Y:S01]  /*c730*/  @!P0 STG.E.U8 desc[UR16][R24.64+0x28], R33 ;  /* 0x0000282118008986 */ /* 0x0001e2000c101110 */
[C---:B------:R-:W-:Y:S01]  /*c740*/  ISETP.LT.OR P0, PT, R41.reuse, 0x31, !P3 ;  /* 0x000000312900780c */ /* 0x040fe20005f01670 */
[----:B------:R-:W-:Y:S01]  /*c750*/  FMUL R196, R196, UR20 ;  /* 0x00000014c4c47c20 */ /* 0x000fe20008400000 */
[----:B------:R-:W-:Y:S01]  /*c760*/  F2FP.SATFINITE.E5M2.F32.PACK_AB_MERGE_C R197, RZ, R197, RZ ;  /* 0x000000c5ffc5723e */ /* 0x000fe200048060ff */
        /* <DEDUP_REMOVED lines=59> */
[C---:B------:R-:W-:Y:S01]  /*cb20*/  ISETP.LT.OR P6, PT, R41.reuse, 0x4a, !P2 ;  /* 0x0000004a2900780c */ /* 0x040fe200057c1670 */
        /* <DEDUP_REMOVED lines=57> */
[----:B------:R-:W-:Y:S01]  /*cec0*/  ISETP.LT.OR P5, PT, R41, 0x61, !P3 ;  /* 0x000000612900780c */ /* 0x000fe20005fa1670 */
[----:B------:R-:W-:Y:S01]  /*ced0*/  FMUL R161, R161, UR20 ;  /* 0x00000014a1a17c20 */ /* 0x000fe20008400000 */
[----:B0-----:R-:W-:Y:S01]  /*cee0*/  F2FP.SATFINITE.E5M2.F32.PACK_AB_MERGE_C R33, RZ, R178, RZ ;  /* 0x000000b2ff21723e */ /* 0x001fe200048060ff */
[----:B------:R-:W-:Y:S01]  /*cef0*/  FMUL R160, R160, UR20 ;  /* 0x00000014a0a07c20 */ /* 0x000fe20008400000 */
[----:B------:R-:W-:Y:S01]  /*cf00*/  FMUL R159, R159, UR20 ;  /* 0x000000149f9f7c20 */ /* 0x000fe20008400000 */
[----:B------:R-:W-:Y:S01]  /*cf10*/  FMUL R157, R157, UR20 ;  /* 0x000000149d9d7c20 */ /* 0x000fe20008400000 */
[----:B------:R-:W-:Y:S01]  /*cf20*/  F2FP.SATFINITE.E5M2.F32.PACK_AB_MERGE_C R161, RZ, R161, RZ ;  /* 0x000000a1ffa1723e */ /* 0x000fe200048060ff */
[----:B------:R-:W-:Y:S01]  /*cf30*/  FMUL R158, R158, UR20 ;  /* 0x000000149e9e7c20 */ /* 0x000fe20008400000 */
[----:B------:R-:W-:Y:S01]  /*cf40*/  FMUL R156, R156, UR20 ;  /* 0x000000149c9c7c20 */ /* 0x000fe20008400000 */
[----:B------:R-:W-:Y:S01]  /*cf50*/  @!P6 STG.E.U8 desc[UR16][R24.64+0x61], R177 ;  /* 0x000061b11800e986 */ /* 0x000fe2000c101110 */
[----:B------:R-:W-:Y:S01]  /*cf60*/  ISETP.LT.OR P6, PT, R41, 0x69, !P3 ;  /* 0x000000692900780c */ /* 0x000fe20005fc1670 */
[----:B------:R-:W-:Y:S01]  /*cf70*/  FMUL R155, R155, UR20 ;  /* 0x000000149b9b7c20 */ /* 0x000fe20008400000 */
[----:B-1----:R-:W-:Y:S01]  /*cf80*/  F2FP.SATFINITE.E5M2.F32.PACK_AB_MERGE_C R35, RZ, R176, RZ ;  /* 0x000000b0ff23723e */ /* 0x002fe200048060ff */
[----:B------:R0:W-:Y:S01]  /*cf90*/  @!P5 STG.E.U8 desc[UR16][R24.64+0x60], R33 ;  /* 0x000060211800d986 */ /* 0x0001e2000c101110 */
        /* <DEDUP_REMOVED lines=16> */
[----:B-1----:R-:W-:Y:S01]  /*d0a0*/  F2FP.SATFINITE.E5M2.F32.PACK_AB_MERGE_C R35, RZ, R170, RZ ;  /* 0x000000aaff23723e */ /* 0x002fe200048060ff */
[----:B------:R-:W-:Y:S01]  /*d0b0*/  @!P0 STG.E.U8 desc[UR16][R24.64+0x69], R173 ;  /* 0x000069ad18008986 */ /* 0x000fe2000c101110 */
        /* <DEDUP_REMOVED lines=12> */
[----:B------:R-:W-:Y:S01]  /*d180*/  ISETP.LT.OR P6, PT, R41, 0x79, !P3 ;  /* 0x000000792900780c */ /* 0x000fe20005fc1670 */
[----:B------:R-:W-:Y:S01]  /*d190*/  FMUL R17, R17, UR20 ;  /* 0x0000001411117c20 */ /* 0x000fe20008400000 */
[----:B------:R-:W-:Y:S01]  /*d1a0*/  ISETP.LT.OR P3, PT, R41, 0x7a, !P3 ;  /* 0x0000007a2900780c */ /* 0x000fe20005f61670 */
[----:B------:R-:W-:Y:S01]  /*d1b0*/  @!P0 STG.E.U8 desc[UR16][R24.64+0x71], R169 ;  /* 0x000071a918008986 */ /* 0x000fe2000c101110 */
[----:B0-----:R-:W-:Y:S01]  /*d1c0*/  F2FP.SATFINITE.E5M2.F32.PACK_AB_MERGE_C R33, RZ, R168, RZ ;  /* 0x000000a8ff21723e */ /* 0x001fe200048060ff */
[----:B------:R-:W-:Y:S01]  /*d1d0*/  FMUL R18, R18, UR20 ;  /* 0x0000001412127c20 */ /* 0x000fe20008400000 */
[----:B------:R-:W-:Y:S01]  /*d1e0*/  ISETP.GE.AND P0, PT, R42, 0x89, PT ;  /* 0x000000892a00780c */ /* 0x000fe20003f06270 */
[----:B------:R-:W-:Y:S01]  /*d1f0*/  FMUL R16, R16, UR20 ;  /* 0x0000001410107c20 */ /* 0x000fe20008400000 */
[----:B------:R-:W-:Y:S01]  /*d200*/  F2FP.SATFINITE.E5M2.F32.PACK_AB_MERGE_C R21, RZ, R21, RZ ;  /* 0x00000015ff15723e */ /* 0x000fe200048060ff */
[----:B------:R0:W-:Y:S01]  /*d210*/  @!P1 STG.E.U8 desc[UR16][R26.64+0x70], R33 ;  /* 0x000070211a009986 */ /* 0x0001e2000c101110 */
[----:B------:R-:W-:Y:S01]  /*d220*/  ISETP.GE.AND P1, PT, R42, 0x81, PT ;  /* 0x000000812a00780c */ /* 0x000fe20003f26270 */
[----:B------:R-:W-:Y:S01]  /*d230*/  FMUL R15, R15, UR20 ;  /* 0x000000140f0f7c20 */ /* 0x000fe20008400000 */
[----:B-1----:R-:W-:Y:S01]  /*d240*/  F2FP.SATFINITE.E5M2.F32.PACK_AB_MERGE_C R35, RZ, R166, RZ ;  /* 0x000000a6ff23723e */ /* 0x002fe200048060ff */
[----:B------:R-:W-:Y:S01]  /*d250*/  @!P5 STG.E.U8 desc[UR16][R26.64+0x71], R167 ;  /* 0x000071a71a00d986 */ /* 0x000fe2000c101110 */
[----:B------:R-:W-:Y:S01]  /*d260*/  ISETP.LT.OR P5, PT, R41, 0x79, !P2 ;  /* 0x000000792900780c */ /* 0x000fe200057a1670 */
[----:B------:R-:W-:Y:S01]  /*d270*/  FMUL R13, R13, UR20 ;  /* 0x000000140d0d7c20 */ /* 0x000fe20008400000 */
[C---:B------:R-:W-:Y:S01]  /*d280*/  ISETP.LT.OR P2, PT, R41.reuse, 0x7a, !P2 ;  /* 0x0000007a2900780c */ /* 0x040fe20005741670 */
        /* <DEDUP_REMOVED lines=9> */
[----:B------:R-:W-:Y:S01]  /*d320*/  F2FP.SATFINITE.E5M2.F32.PACK_AB_MERGE_C R17, RZ, R17, RZ ;  /* 0x00000011ff11723e */ /* 0x000fe200048060ff */
[----:B------:R-:W-:Y:S01]  /*d330*/  @!P5 STG.E.U8 desc[UR16][R26.64+0x78], R37 ;  /* 0x000078251a00d986 */ /* 0x000fe2000c101110 */
[----:B------:R-:W-:Y:S01]  /*d340*/  ISETP.LT.OR P5, PT, R41, 0x1, !P0 ;  /* 0x000000012900780c */ /* 0x000fe200047a1670 */
[----:B------:R-:W-:Y:S01]  /*d350*/  FMUL R9, R9, UR20 ;  /* 0x0000001409097c20 */ /* 0x000fe20008400000 */
[----:B------:R-:W-:Y:S01]  /*d360*/  F2FP.SATFINITE.E5M2.F32.PACK_AB_MERGE_C R15, RZ, R15, RZ ;  /* 0x0000000fff0f723e */ /* 0x000fe200048060ff */
[----:B------:R0:W-:Y:S01]  /*d370*/  @!P2 STG.E.U8 desc[UR16][R26.64+0x79], R163 ;  /* 0x000079a31a00a986 */ /* 0x0001e2000c101110 */
[C---:B------:R-:W-:Y:S01]  /*d380*/  ISETP.LT.OR P2, PT, R41.reuse, 0xa, !P1 ;  /* 0x0000000a2900780c */ /* 0x040fe20004f41670 */
        /* <DEDUP_REMOVED lines=9> */
[----:B------:R-:W-:Y:S01]  /*d420*/  F2FP.SATFINITE.E5M2.F32.PACK_AB_MERGE_C R11, RZ, R11, RZ ;  /* 0x0000000bff0b723e */ /* 0x000fe200048060ff */
[----:B------:R2:W-:Y:S01]  /*d430*/  @!P5 STG.E.U8 desc[UR16][R30.64], R33 ;  /* 0x000000211e00d986 */ /* 0x0005e2000c101110 */
[----:B------:R-:W-:Y:S01]  /*d440*/  ISETP.LT.OR P5, PT, R41, 0x9, !P0 ;  /* 0x000000092900780c */ /* 0x000fe200047a1670 */
[----:B------:R-:W-:Y:S01]  /*d450*/  FMUL R5, R5, UR20 ;  /* 0x0000001405057c20 */ /* 0x000fe20008400000 */
[----:B0-----:R-:W-:Y:S01]  /*d460*/  F2FP.SATFINITE.E5M2.F32.PACK_AB_MERGE_C R27, RZ, R156, RZ ;  /* 0x0000009cff1b723e */ /* 0x001fe200048060ff */
[----:B-----5:R-:W-:Y:S01]  /*d470*/  FMUL R0, R0, UR20 ;  /* 0x0000001400007c20 */ /* 0x020fe20008400000 */
[----:B------:R-:W-:Y:S01]  /*d480*/  F2FP.SATFINITE.E5M2.F32.PACK_AB_MERGE_C R9, RZ, R9, RZ ;  /* 0x00000009ff09723e */ /* 0x000fe200048060ff */
[----:B------:R-:W-:Y:S01]  /*d490*/  FMUL R6, R6, UR20 ;  /* 0x0000001406067c20 */ /* 0x000fe20008400000 */
[----:B------:R-:W-:Y:S01]  /*d4a0*/  F2FP.SATFINITE.E5M2.F32.PACK_AB_MERGE_C R7, RZ, R7, RZ ;  /* 0x00000007ff07723e */ /* 0x000fe200048060ff */
[----:B------:R-:W4:Y:S01]  /*d4b0*/  LDL.LU R221, [R1+0x14] ;  /* 0x0000140001dd7983 */ /* 0x000f220000300800 */
[----:B-1----:R-:W-:Y:S01]  /*d4c0*/  F2FP.SATFINITE.E5M2.F32.PACK_AB_MERGE_C R25, RZ, R158, RZ ;  /* 0x0000009eff19723e */ /* 0x002fe200048060ff */
[----:B------:R-:W-:Y:S01]  /*d4d0*/  FMUL R2, R2, UR20 ;  /* 0x0000001402027c20 */ /* 0x000fe20008400000 */
[----:B------:R-:W-:Y:S01]  /*d4e0*/  F2FP.SATFINITE.E5M2.F32.PACK_AB_MERGE_C R5, RZ, R5, RZ ;  /* 0x00000005ff05723e */ /* 0x000fe200048060ff */
[----:B------:R-:W-:Y:S01]  /*d4f0*/  @!P6 STG.E.U8 desc[UR16][R30.64+0x1], R159 ;  /* 0x0000019f1e00e986 */ /* 0x000fe2000c101110 */
[----:B------:R-:W-:Y:S01]  /*d500*/  ISETP.LT.OR P6, PT, R41, 0xa, !P0 ;  /* 0x0000000a2900780c */ /* 0x000fe200047c1670 */
[----:B------:R-:W-:Y:S01]  /*d510*/  FMUL R3, R3, UR20 ;  /* 0x0000001403037c20 */ /* 0x000fe20008400000 */
[----:B--2---:R-:W-:Y:S01]  /*d520*/  F2FP.SATFINITE.E5M2.F32.PACK_AB_MERGE_C R33, RZ, R152, RZ ;  /* 0x00000098ff21723e */ /* 0x004fe200048060ff */
[----:B------:R-:W-:Y:S01]  /*d530*/  @!P2 STG.E.U8 desc[UR16][R28.64+0x9], R157 ;  /* 0x0000099d1c00a986 */ /* 0x000fe2000c101110 */
[----:B------:R-:W-:Y:S01]  /*d540*/  ISETP.LT.OR P2, PT, R41, 0x12, !P1 ;  /* 0x000000122900780c */ /* 0x000fe20004f41670 */
[----:B------:R-:W-:-:S02]  /*d550*/  FMUL R4, R4, UR20 ;  /* 0x0000001404047c20 */ /* 0x000fc40008400000 */
[----:B------:R0:W-:Y:S01]  /*d560*/  @!P3 STG.E.U8 desc[UR16][R28.64+0x8], R25 ;  /* 0x000008191c00b986 */ /* 0x0001e2000c101110 */
[----:B------:R-:W-:-:S03]  /*d570*/  ISETP.LT.OR P3, PT, R41, 0x11, !P1 ;  /* 0x000000112900780c */ /* 0x000fc60004f61670 */
[----:B------:R1:W-:Y:S01]  /*d580*/  @!P5 STG.E.U8 desc[UR16][R30.64+0x8], R27 ;  /* 0x0000081b1e00d986 */ /* 0x0003e2000c101110 */
[----:B------:R-:W-:-:S03]  /*d590*/  ISETP.LT.OR P5, PT, R41, 0x11, !P0 ;  /* 0x000000112900780c */ /* 0x000fc600047a1670 */
[----:B------:R-:W-:Y:S01]  /*d5a0*/  @!P6 STG.E.U8 desc[UR16][R30.64+0x9], R155 ;  /* 0x0000099b1e00e986 */ /* 0x000fe2000c101110 */
[----:B------:R-:W-:-:S03]  /*d5b0*/  ISETP.LT.OR P6, PT, R41, 0x12, !P0 ;  /* 0x000000122900780c */ /* 0x000fc600047c1670 */
[----:B------:R-:W-:Y:S01]  /*d5c0*/  @!P2 STG.E.U8 desc[UR16][R28.64+0x11], R153 ;  /* 0x000011991c00a986 */ /* 0x000fe2000c101110 */
[----:B------:R-:W-:Y:S02]  /*d5d0*/  ISETP.LT.OR P2, PT, R41, 0x1a, !P1 ;  /* 0x0000001a2900780c */ /* 0x000fe40004f41670 */
[----:B0-----:R-:W-:Y:S01]  /*d5e0*/  F2FP.SATFINITE.E5M2.F32.PACK_AB_MERGE_C R25, RZ, R154, RZ ;  /* 0x0000009aff19723e */ /* 0x001fe200048060ff */
[----:B------:R-:W2:Y:S01]  /*d5f0*/  LDL.LU R220, [R1+0x18] ;  /* 0x0000180001dc7983 */ /* 0x000ea20000300800 */
[----:B-1----:R-:W-:-:S03]  /*d600*/  F2FP.SATFINITE.E5M2.F32.PACK_AB_MERGE_C R27, RZ, R20, RZ ;  /* 0x00000014ff1b723e */ /* 0x002fc600048060ff */
[----:B------:R0:W-:Y:S01]  /*d610*/  @!P3 STG.E.U8 desc[UR16][R28.64+0x10], R25 ;  /* 0x000010191c00b986 */ /* 0x0001e2000c101110 */
[----:B------:R-:W-:-:S03]  /*d620*/  ISETP.LT.OR P3, PT, R41, 0x19, !P1 ;  /* 0x000000192900780c */ /* 0x000fc60004f61670 */
[----:B------:R-:W-:Y:S01]  /*d630*/  @!P5 STG.E.U8 desc[UR16][R30.64+0x10], R33 ;  /* 0x000010211e00d986 */ /* 0x000fe2000c101110 */
[----:B------:R-:W-:-:S03]  /*d640*/  ISETP.LT.OR P5, PT, R41, 0x19, !P0 ;  /* 0x000000192900780c */ /* 0x000fc600047a1670 */
[----:B------:R1:W-:Y:S01]  /*d650*/  @!P6 STG.E.U8 desc[UR16][R30.64+0x11], R23 ;  /* 0x000011171e00e986 */ /* 0x0003e2000c101110 */
[----:B------:R-:W-:-:S03]  /*d660*/  ISETP.LT.OR P6, PT, R41, 0x1a, !P0 ;  /* 0x0000001a2900780c */ /* 0x000fc600047c1670 */
[----:B------:R3:W-:Y:S01]  /*d670*/  @!P2 STG.E.U8 desc[UR16][R28.64+0x19], R21 ;  /* 0x000019151c00a986 */ /* 0x0007e2000c101110 */
[C---:B------:R-:W-:Y:S02]  /*d680*/  ISETP.LT.OR P2, PT, R41.reuse, 0x22, !P1 ;  /* 0x000000222900780c */ /* 0x040fe40004f41670 */
[----:B0-----:R-:W-:Y:S01]  /*d690*/  F2FP.SATFINITE.E5M2.F32.PACK_AB_MERGE_C R25, RZ, R22, RZ ;  /* 0x00000016ff19723e */ /* 0x001fe200048060ff */
[----:B------:R-:W2:Y:S04]  /*d6a0*/  LDL.LU R222, [R1+0x1c] ;  /* 0x00001c0001de7983 */ /* 0x000ea80000300800 */
[----:B------:R-:W-:Y:S01]  /*d6b0*/  @!P3 STG.E.U8 desc[UR16][R28.64+0x18], R25 ;  /* 0x000018191c00b986 */ /* 0x000fe2000c101110 */
[C---:B------:R-:W-:Y:S02]  /*d6c0*/  ISETP.LT.OR P3, PT, R41.reuse, 0x21, !P1 ;  /* 0x000000212900780c */ /* 0x040fe40004f61670 */
[----:B-1----:R-:W-:Y:S01]  /*d6d0*/  F2FP.SATFINITE.E5M2.F32.PACK_AB_MERGE_C R23, RZ, R18, RZ ;  /* 0x00000012ff17723e */ /* 0x002fe200048060ff */
[----:B------:R-:W-:Y:S01]  /*d6e0*/  @!P5 STG.E.U8 desc[UR16][R30.64+0x18], R27 ;  /* 0x0000181b1e00d986 */ /* 0x000fe2000c101110 */
[----:B------:R-:W-:-:S02]  /*d6f0*/  ISETP.LT.OR P5, PT, R41, 0x21, !P0 ;  /* 0x000000212900780c */ /* 0x000fc400047a1670 */
[----:B---3--:R-:W-:Y:S01]  /*d700*/  F2FP.SATFINITE.E5M2.F32.PACK_AB_MERGE_C R21, RZ, R16, RZ ;  /* 0x00000010ff15723e */ /* 0x008fe200048060ff */
[----:B------:R0:W-:Y:S01]  /*d710*/  @!P6 STG.E.U8 desc[UR16][R30.64+0x19], R19 ;  /* 0x000019131e00e986 */ /* 0x0001e2000c101110 */
[----:B------:R-:W-:-:S03]  /*d720*/  ISETP.LT.OR P6, PT, R41, 0x22, !P0 ;  /* 0x000000222900780c */ /* 0x000fc600047c1670 */
[----:B------:R1:W-:Y:S01]  /*d730*/  @!P2 STG.E.U8 desc[UR16][R28.64+0x21], R17 ;  /* 0x000021111c00a986 */ /* 0x0003e2000c101110 */
[----:B------:R-:W-:-:S03]  /*d740*/  ISETP.LT.OR P2, PT, R41, 0x2a, !P1 ;  /* 0x0000002a2900780c */ /* 0x000fc60004f41670 */
[----:B------:R-:W-:Y:S01]  /*d750*/  @!P3 STG.E.U8 desc[UR16][R28.64+0x20], R23 ;  /* 0x000020171c00b986 */ /* 0x000fe2000c101110 */
[----:B------:R-:W-:-:S03]  /*d760*/  ISETP.LT.OR P3, PT, R41, 0x29, !P1 ;  /* 0x000000292900780c */ /* 0x000fc60004f61670 */
[----:B------:R-:W-:Y:S01]  /*d770*/  @!P5 STG.E.U8 desc[UR16][R30.64+0x20], R21 ;  /* 0x000020151e00d986 */ /* 0x000fe2000c101110 */
[C---:B------:R-:W-:Y:S02]  /*d780*/  ISETP.LT.OR P5, PT, R41.reuse, 0x29, !P0 ;  /* 0x000000292900780c */ /* 0x040fe400047a1670 */
[----:B0-----:R-:W-:Y:S01]  /*d790*/  F2FP.SATFINITE.E5M2.F32.PACK_AB_MERGE_C R19, RZ, R14, RZ ;  /* 0x0000000eff13723e */ /* 0x001fe200048060ff */
[----:B------:R0:W-:Y:S01]  /*d7a0*/  @!P6 STG.E.U8 desc[UR16][R30.64+0x21], R15 ;  /* 0x0000210f1e00e986 */ /* 0x0001e2000c101110 */
[C---:B------:R-:W-:Y:S02]  /*d7b0*/  ISETP.LT.OR P6, PT, R41.reuse, 0x2a, !P0 ;  /* 0x0000002a2900780c */ /* 0x040fe400047c1670 */
[----:B-1----:R-:W-:Y:S01]  /*d7c0*/  F2FP.SATFINITE.E5M2.F32.PACK_AB_MERGE_C R17, RZ, R12, RZ ;  /* 0x0000000cff11723e */ /* 0x002fe200048060ff */
        /* <DEDUP_REMOVED lines=15> */
[----:B0-----:R-:W-:Y:S02]  /*d8c0*/  F2FP.SATFINITE.E5M2.F32.PACK_AB_MERGE_C R11, RZ, R6, RZ ;  /* 0x00000006ff0b723e */ /* 0x001fe400048060ff */
[C---:B------:R-:W-:Y:S01]  /*d8d0*/  ISETP.LT.OR P5, PT, R41.reuse, 0x39, !P0 ;  /* 0x000000392900780c */ /* 0x040fe200047a1670 */
[----:B------:R0:W-:Y:S01]  /*d8e0*/  @!P6 STG.E.U8 desc[UR16][R30.64+0x31], R7 ;  /* 0x000031071e00e986 */ /* 0x0001e2000c101110 */
[----:B-1----:R-:W-:Y:S02]  /*d8f0*/  F2FP.SATFINITE.E5M2.F32.PACK_AB_MERGE_C R9, RZ, R4, RZ ;  /* 0x00000004ff09723e */ /* 0x002fe400048060ff */
[----:B------:R-:W-:Y:S01]  /*d900*/  ISETP.LT.OR P6, PT, R41, 0x3a, !P0 ;  /* 0x0000003a2900780c */ /* 0x000fe200047c1670 */
[----:B------:R1:W-:Y:S04]  /*d910*/  @!P2 STG.E.U8 desc[UR16][R28.64+0x39], R5 ;  /* 0x000039051c00a986 */ /* 0x0003e8000c101110 */
[----:B------:R3:W-:Y:S01]  /*d920*/  @!P3 STG.E.U8 desc[UR16][R28.64+0x38], R11 ;  /* 0x0000380b1c00b986 */ /* 0x0007e2000c101110 */
[----:B------:R-:W-:Y:S01]  /*d930*/  FMUL R4, R227, UR20 ;  /* 0x00000014e3047c20 */ /* 0x000fe20008400000 */
[----:B------:R-:W-:-:S02]  /*d940*/  ISETP.LT.OR P3, PT, R41, 0x41, !P1 ;  /* 0x000000412900780c */ /* 0x000fc40004f61670 */
[----:B0-----:R-:W-:Y:S02]  /*d950*/  F2FP.SATFINITE.E5M2.F32.PACK_AB_MERGE_C R7, RZ, R3, RZ ;  /* 0x00000003ff07723e */ /* 0x001fe400048060ff */
[----:B-1----:R-:W-:Y:S01]  /*d960*/  F2FP.SATFINITE.E5M2.F32.PACK_AB_MERGE_C R5, RZ, R0, RZ ;  /* 0x00000000ff05723e */ /* 0x002fe200048060ff */
[----:B------:R-:W-:Y:S01]  /*d970*/  FMUL R0, R223, UR20 ;  /* 0x00000014df007c20 */ /* 0x000fe20008400000 */
[----:B------:R-:W-:Y:S01]  /*d980*/  ISETP.LT.OR P2, PT, R41, 0x42, !P1 ;  /* 0x000000422900780c */ /* 0x000fe20004f41670 */
[----:B------:R-:W2:Y:S01]  /*d990*/  LDL.LU R223, [R1+0x20] ;  /* 0x0000200001df7983 */ /* 0x000ea20000300800 */
[----:B---3--:R-:W-:Y:S02]  /*d9a0*/  F2FP.SATFINITE.E5M2.F32.PACK_AB_MERGE_C R11, RZ, R2, RZ ;  /* 0x00000002ff0b723e */ /* 0x008fe400048060ff */
[----:B------:R-:W-:Y:S01]  /*d9b0*/  F2FP.SATFINITE.E5M2.F32.PACK_AB_MERGE_C R13, RZ, R0, RZ ;  /* 0x00000000ff0d723e */ /* 0x000fe200048060ff */
[----:B----4-:R-:W-:Y:S01]  /*d9c0*/  FMUL R0, R225, UR20 ;  /* 0x00000014e1007c20 */ /* 0x010fe20008400000 */
[----:B------:R-:W-:Y:S01]  /*d9d0*/  FMUL R2, R224, UR20 ;  /* 0x00000014e0027c20 */ /* 0x000fe20008400000 */
[----:B------:R-:W3:Y:S04]  /*d9e0*/  LDL.LU R225, [R1+0x24] ;  /* 0x0000240001e17983 */ /* 0x000ee80000300800 */
[----:B------:R-:W4:Y:S01]  /*d9f0*/  LDL.LU R224, [R1+0x28] ;  /* 0x0000280001e07983 */ /* 0x000f220000300800 */
[----:B------:R-:W-:-:S03]  /*da00*/  FMUL R3, R226, UR20 ;  /* 0x00000014e2037c20 */ /* 0x000fc60008400000 */
[----:B------:R-:W4:Y:S04]  /*da10*/  LDL.LU R226, [R1+0x2c] ;  /* 0x00002c0001e27983 */ /* 0x000f280000300800 */
[----:B------:R-:W4:Y:S04]  /*da20*/  LDL.LU R227, [R1+0x30] ;  /* 0x0000300001e37983 */ /* 0x000f280000300800 */
[----:B------:R-:W-:Y:S01]  /*da30*/  @!P5 STG.E.U8 desc[UR16][R30.64+0x38], R9 ;  /* 0x000038091e00d986 */ /* 0x000fe2000c101110 */
[----:B------:R-:W-:-:S03]  /*da40*/  ISETP.LT.OR P5, PT, R41, 0x41, !P0 ;  /* 0x000000412900780c */ /* 0x000fc600047a1670 */
[----:B------:R0:W-:Y:S01]  /*da50*/  @!P6 STG.E.U8 desc[UR16][R30.64+0x39], R7 ;  /* 0x000039071e00e986 */ /* 0x0001e2000c101110 */
[----:B------:R-:W-:-:S03]  /*da60*/  ISETP.LT.OR P6, PT, R41, 0x42, !P0 ;  /* 0x000000422900780c */ /* 0x000fc600047c1670 */
[----:B------:R-:W-:Y:S01]  /*da70*/  @!P3 STG.E.U8 desc[UR16][R28.64+0x40], R11 ;  /* 0x0000400b1c00b986 */ /* 0x000fe2000c101110 */
[----:B------:R-:W-:-:S03]  /*da80*/  ISETP.LT.OR P3, PT, R41, 0x49, !P1 ;  /* 0x000000492900780c */ /* 0x000fc60004f61670 */
[----:B------:R1:W-:Y:S01]  /*da90*/  @!P2 STG.E.U8 desc[UR16][R28.64+0x41], R5 ;  /* 0x000041051c00a986 */ /* 0x0003e2000c101110 */
[----:B0-----:R-:W-:-:S03]  /*daa0*/  F2FP.SATFINITE.E5M2.F32.PACK_AB_MERGE_C R7, RZ, R0, RZ ;  /* 0x00000000ff07723e */ /* 0x001fc600048060ff */
[----:B------:R-:W-:Y:S01]  /*dab0*/  @!P5 STG.E.U8 desc[UR16][R30.64+0x40], R13 ;  /* 0x0000400d1e00d986 */ /* 0x000fe2000c101110 */
[C---:B------:R-:W-:Y:S02]  /*dac0*/  ISETP.LT.OR P2, PT, R41.reuse, 0x4a, !P1 ;  /* 0x0000004a2900780c */ /* 0x040fe40004f41670 */
[----:B-1----:R-:W-:Y:S01]  /*dad0*/  F2FP.SATFINITE.E5M2.F32.PACK_AB_MERGE_C R5, RZ, R2, RZ ;  /* 0x00000002ff05723e */ /* 0x002fe200048060ff */
[----:B------:R0:W-:Y:S01]  /*dae0*/  @!P6 STG.E.U8 desc[UR16][R30.64+0x41], R7 ;  /* 0x000041071e00e986 */ /* 0x0001e2000c101110 */
[C---:B------:R-:W-:Y:S02]  /*daf0*/  ISETP.LT.OR P5, PT, R41.reuse, 0x49, !P0 ;  /* 0x000000492900780c */ /* 0x040fe400047a1670 */
[C---:B------:R-:W-:Y:S01]  /*db00*/  ISETP.LT.OR P6, PT, R41.reuse, 0x4a, !P0 ;  /* 0x0000004a2900780c */ /* 0x040fe200047c1670 */
[----:B------:R1:W-:Y:S01]  /*db10*/  @!P3 STG.E.U8 desc[UR16][R28.64+0x48], R5 ;  /* 0x000048051c00b986 */ /* 0x0003e2000c101110 */
[----:B------:R-:W-:Y:S02]  /*db20*/  ISETP.LT.OR P3, PT, R41, 0x51, !P1 ;  /* 0x000000512900780c */ /* 0x000fe40004f61670 */
[----:B------:R-:W-:-:S02]  /*db30*/  F2FP.SATFINITE.E5M2.F32.PACK_AB_MERGE_C R9, RZ, R3, RZ ;  /* 0x00000003ff09723e */ /* 0x000fc400048060ff */
[----:B------:R-:W-:-:S03]  /*db40*/  F2FP.SATFINITE.E5M2.F32.PACK_AB_MERGE_C R11, RZ, R4, RZ ;  /* 0x00000004ff0b723e */ /* 0x000fc600048060ff */
[----:B------:R1:W-:Y:S04]  /*db50*/  @!P2 STG.E.U8 desc[UR16][R28.64+0x49], R9 ;  /* 0x000049091c00a986 */ /* 0x0003e8000c101110 */
[----:B------:R-:W-:Y:S01]  /*db60*/  @!P5 STG.E.U8 desc[UR16][R30.64+0x48], R11 ;  /* 0x0000480b1e00d986 */ /* 0x000fe2000c101110 */
[----:B------:R-:W-:-:S03]  /*db70*/  FMUL R0, R221, UR20 ;  /* 0x00000014dd007c20 */ /* 0x000fc60008400000 */
[----:B------:R-:W4:Y:S02]  /*db80*/  LDL.LU R221, [R1+0x34] ;  /* 0x0000340001dd7983 */ /* 0x000f240000300800 */
[----:B0-----:R-:W-:-:S05]  /*db90*/  F2FP.SATFINITE.E5M2.F32.PACK_AB_MERGE_C R7, RZ, R0, RZ ;  /* 0x00000000ff07723e */ /* 0x001fca00048060ff */
[----:B------:R-:W-:Y:S01]  /*dba0*/  @!P6 STG.E.U8 desc[UR16][R30.64+0x49], R7 ;  /* 0x000049071e00e986 */ /* 0x000fe2000c101110 */
[----:B--2---:R-:W-:-:S03]  /*dbb0*/  FMUL R2, R220, UR20 ;  /* 0x00000014dc027c20 */ /* 0x004fc60008400000 */
[----:B------:R-:W2:Y:S02]  /*dbc0*/  LDL.LU R220, [R1+0x38] ;  /* 0x0000380001dc7983 */ /* 0x000ea40000300800 */
[----:B-1----:R-:W-:-:S05]  /*dbd0*/  F2FP.SATFINITE.E5M2.F32.PACK_AB_MERGE_C R5, RZ, R2, RZ ;  /* 0x00000002ff05723e */ /* 0x002fca00048060ff */
[----:B------:R0:W-:Y:S01]  /*dbe0*/  @!P3 STG.E.U8 desc[UR16][R28.64+0x50], R5 ;  /* 0x000050051c00b986 */ /* 0x0001e2000c101110 */
[----:B------:R-:W-:-:S03]  /*dbf0*/  FMUL R3, R222, UR20 ;  /* 0x00000014de037c20 */ /* 0x000fc60008400000 */
[----:B------:R-:W2:Y:S02]  /*dc00*/  LDL.LU R222, [R1+0x3c] ;  /* 0x00003c0001de7983 */ /* 0x000ea40000300800 */
[----:B------:R-:W-:Y:S01]  /*dc10*/  F2FP.SATFINITE.E5M2.F32.PACK_AB_MERGE_C R9, RZ, R3, RZ ;  /* 0x00000003ff09723e */ /* 0x000fe200048060ff */
[----:B------:R-:W-:Y:S02]  /*dc20*/  FMUL R0, R223, UR20 ;  /* 0x00000014df007c20 */ /* 0x000fe40008400000 */
[----:B------:R-:W2:Y:S03]  /*dc30*/  LDL.LU R223, [R1+0x40] ;  /* 0x0000400001df7983 */ /* 0x000ea60000300800 */
[----:B------:R-:W-:Y:S01]  /*dc40*/  F2FP.SATFINITE.E5M2.F32.PACK_AB_MERGE_C R13, RZ, R0, RZ ;  /* 0x00000000ff0d723e */ /* 0x000fe200048060ff */
[----:B---3--:R-:W-:Y:S02]  /*dc50*/  FMUL R2, R225, UR20 ;  /* 0x00000014e1027c20 */ /* 0x008fe40008400000 */
[----:B------:R-:W3:Y:S01]  /*dc60*/  LDL.LU R225, [R1+0x44] ;  /* 0x0000440001e17983 */ /* 0x000ee20000300800 */
[----:B----4-:R-:W-:-:S03]  /*dc70*/  FMUL R0, R224, UR20 ;  /* 0x00000014e0007c20 */ /* 0x010fc60008400000 */
[----:B------:R-:W4:Y:S01]  /*dc80*/  LDL.LU R224, [R1+0x48] ;  /* 0x0000480001e07983 */ /* 0x000f220000300800 */
[----:B------:R-:W-:Y:S01]  /*dc90*/  FMUL R3, R226, UR20 ;  /* 0x00000014e2037c20 */ /* 0x000fe20008400000 */
[----:B0-----:R-:W-:Y:S02]  /*dca0*/  F2FP.SATFINITE.E5M2.F32.PACK_AB_MERGE_C R5, RZ, R0, RZ ;  /* 0x00000000ff05723e */ /* 0x001fe400048060ff */
[----:B------:R-:W4:Y:S01]  /*dcb0*/  LDL.LU R226, [R1+0x4c] ;  /* 0x00004c0001e27983 */ /* 0x000f220000300800 */
[----:B------:R-:W-:-:S03]  /*dcc0*/  FMUL R0, R227, UR20 ;  /* 0x00000014e3007c20 */ /* 0x000fc60008400000 */
[----:B------:R-:W4:Y:S01]  /*dcd0*/  LDL.LU R227, [R1+0x50] ;  /* 0x0000500001e37983 */ /* 0x000f220000300800 */
[C---:B------:R-:W-:Y:S02]  /*dce0*/  ISETP.LT.OR P2, PT, R41.reuse, 0x52, !P1 ;  /* 0x000000522900780c */ /* 0x040fe40004f41670 */
[C---:B------:R-:W-:Y:S01]  /*dcf0*/  ISETP.LT.OR P6, PT, R41.reuse, 0x52, !P0 ;  /* 0x000000522900780c */ /* 0x040fe200047c1670 */
[----:B------:R-:W4:Y:S01]  /*dd00*/  LDL.LU R219, [R1+0x54] ;  /* 0x0000540001db7983 */ /* 0x000f220000300800 */
[C---:B------:R-:W-:Y:S02]  /*dd10*/  ISETP.LT.OR P5, PT, R41.reuse, 0x51, !P0 ;  /* 0x000000512900780c */ /* 0x040fe400047a1670 */
[----:B------:R-:W-:Y:S02]  /*dd20*/  ISETP.LT.OR P3, PT, R41, 0x59, !P1 ;  /* 0x000000592900780c */ /* 0x000fe40004f61670 */
[----:B------:R-:W-:Y:S02]  /*dd30*/  F2FP.SATFINITE.E5M2.F32.PACK_AB_MERGE_C R7, RZ, R2, RZ ;  /* 0x00000002ff07723e */ /* 0x000fe400048060ff */
[----:B------:R-:W-:-:S03]  /*dd40*/  F2FP.SATFINITE.E5M2.F32.PACK_AB_MERGE_C R11, RZ, R0, RZ ;  /* 0x00000000ff0b723e */ /* 0x000fc600048060ff */
[----:B------:R0:W-:Y:S01]  /*dd50*/  @!P2 STG.E.U8 desc[UR16][R28.64+0x51], R9 ;  /* 0x000051091c00a986 */ /* 0x0001e2000c101110 */
[----:B------:R-:W-:-:S03]  /*dd60*/  ISETP.LT.OR P2, PT, R41, 0x5a, !P1 ;  /* 0x0000005a2900780c */ /* 0x000fc60004f41670 */
[----:B------:R-:W-:Y:S01]  /*dd70*/  @!P6 STG.E.U8 desc[UR16][R30.64+0x51], R7 ;  /* 0x000051071e00e986 */ /* 0x000fe2000c101110 */
[----:B------:R-:W-:-:S03]  /*dd80*/  ISETP.LT.OR P6, PT, R41, 0x5a, !P0 ;  /* 0x0000005a2900780c */ /* 0x000fc600047c1670 */
[----:B------:R-:W-:Y:S01]  /*dd90*/  @!P5 STG.E.U8 desc[UR16][R30.64+0x50], R13 ;  /* 0x0000500d1e00d986 */ /* 0x000fe2000c101110 */
[----:B0-----:R-:W-:-:S03]  /*dda0*/  F2FP.SATFINITE.E5M2.F32.PACK_AB_MERGE_C R9, RZ, R3, RZ ;  /* 0x00000003ff09723e */ /* 0x001fc600048060ff */
[----:B------:R0:W-:Y:S04]  /*ddb0*/  @!P3 STG.E.U8 desc[UR16][R28.64+0x58], R5 ;  /* 0x000058051c00b986 */ /* 0x0001e8000c101110 */
[----:B------:R1:W-:Y:S01]  /*ddc0*/  @!P2 STG.E.U8 desc[UR16][R28.64+0x59], R9 ;  /* 0x000059091c00a986 */ /* 0x0003e2000c101110 */
[----:B------:R-:W-:-:S03]  /*ddd0*/  FMUL R0, R221, UR20 ;  /* 0x00000014dd007c20 */ /* 0x000fc60008400000 */
[----:B------:R-:W4:Y:S02]  /*dde0*/  LDL.LU R221, [R1+0x58] ;  /* 0x0000580001dd7983 */ /* 0x000f240000300800 */
[----:B0-----:R-:W-:-:S05]  /*ddf0*/  F2FP.SATFINITE.E5M2.F32.PACK_AB_MERGE_C R5, RZ, R0, RZ ;  /* 0x00000000ff05723e */ /* 0x001fca00048060ff */
[----:B------:R0:W-:Y:S01]  /*de00*/  @!P6 STG.E.U8 desc[UR16][R30.64+0x59], R5 ;  /* 0x000059051e00e986 */ /* 0x0001e2000c101110 */
[----:B--2---:R-:W-:-:S03]  /*de10*/  FMUL R2, R220, UR20 ;  /* 0x00000014dc027c20 */ /* 0x004fc60008400000 */
[----:B------:R-:W2:Y:S02]  /*de20*/  LDL.LU R220, [R1+0x5c] ;  /* 0x00005c0001dc7983 */ /* 0x000ea40000300800 */
[----:B------:R-:W-:Y:S01]  /*de30*/  F2FP.SATFINITE.E5M2.F32.PACK_AB_MERGE_C R7, RZ, R2, RZ ;  /* 0x00000002ff07723e */ /* 0x000fe200048060ff */
[----:B------:R-:W-:Y:S02]  /*de40*/  FMUL R3, R222, UR20 ;  /* 0x00000014de037c20 */ /* 0x000fe40008400000 */
[----:B------:R-:W2:Y:S03]  /*de50*/  LDL.LU R222, [R1+0x60] ;  /* 0x0000600001de7983 */ /* 0x000ea60000300800 */
[----:B-1----:R-:W-:Y:S01]  /*de60*/  F2FP.SATFINITE.E5M2.F32.PACK_AB_MERGE_C R9, RZ, R3, RZ ;  /* 0x00000003ff09723e */ /* 0x002fe200048060ff */
[----:B------:R-:W-:Y:S02]  /*de70*/  FMUL R4, R223, UR20 ;  /* 0x00000014df047c20 */ /* 0x000fe40008400000 */
[----:B------:R-:W2:Y:S01]  /*de80*/  LDL.LU R223, [R1+0x64] ;  /* 0x0000640001df7983 */ /* 0x000ea20000300800 */
[----:B---3--:R-:W-:-:S03]  /*de90*/  FMUL R0, R225, UR20 ;  /* 0x00000014e1007c20 */ /* 0x008fc60008400000 */
[----:B------:R-:W3:Y:S01]  /*dea0*/  LDL.LU R225, [R1+0x68] ;  /* 0x0000680001e17983 */ /* 0x000ee20000300800 */
[----:B----4-:R-:W-:Y:S01]  /*deb0*/  FMUL R2, R224, UR20 ;  /* 0x00000014e0027c20 */ /* 0x010fe20008400000 */
[----:B0-----:R-:W-:Y:S02]  /*dec0*/  F2FP.SATFINITE.E5M2.F32.PACK_AB_MERGE_C R5, RZ, R0, RZ ;  /* 0x00000000ff05723e */ /* 0x001fe400048060ff */
[----:B------:R-:W4:Y:S01]  /*ded0*/  LDL.LU R224, [R1+0x6c] ;  /* 0x00006c0001e07983 */ /* 0x000f220000300800 */
[----:B------:R-:W-:-:S03]  /*dee0*/  FMUL R3, R226, UR20 ;  /* 0x00000014e2037c20 */ /* 0x000fc60008400000 */
[----:B------:R-:W4:Y:S01]  /*def0*/  LDL.LU R226, [R1+0x70] ;  /* 0x0000700001e27983 */ /* 0x000f220000300800 */
[----:B------:R-:W-:-:S03]  /*df00*/  FMUL R0, R227, UR20 ;  /* 0x00000014e3007c20 */ /* 0x000fc60008400000 */
[----:B------:R-:W4:Y:S01]  /*df10*/  LDL.LU R227, [R1+0x74] ;  /* 0x0000740001e37983 */ /* 0x000f220000300800 */
[C---:B------:R-:W-:Y:S02]  /*df20*/  ISETP.LT.OR P5, PT, R41.reuse, 0x59, !P0 ;  /* 0x000000592900780c */ /* 0x040fe400047a1670 */
[C---:B------:R-:W-:Y:S02]  /*df30*/  ISETP.LT.OR P2, PT, R41.reuse, 0x62, !P1 ;  /* 0x000000622900780c */ /* 0x040fe40004f41670 */
[C---:B------:R-:W-:Y:S02]  /*df40*/  ISETP.LT.OR P3, PT, R41.reuse, 0x61, !P1 ;  /* 0x000000612900780c */ /* 0x040fe40004f61670 */
[----:B------:R-:W-:-:S07]  /*df50*/  ISETP.LT.OR P6, PT, R41, 0x62, !P0 ;  /* 0x000000622900780c */ /* 0x000fce00047c1670 */
[----:B------:R-:W-:Y:S01]  /*df60*/  @!P5 STG.E.U8 desc[UR16][R30.64+0x58], R11 ;  /* 0x0000580b1e00d986 */ /* 0x000fe2000c101110 */
[----:B------:R-:W-:-:S03]  /*df70*/  ISETP.LT.OR P5, PT, R41, 0x61, !P0 ;  /* 0x000000612900780c */ /* 0x000fc600047a1670 */
[----:B------:R0:W-:Y:S01]  /*df80*/  @!P2 STG.E.U8 desc[UR16][R28.64+0x61], R9 ;  /* 0x000061091c00a986 */ /* 0x0001e2000c101110 */
[----:B------:R-:W-:-:S03]  /*df90*/  ISETP.LT.OR P2, PT, R41, 0x6a, !P1 ;  /* 0x0000006a2900780c */ /* 0x000fc60004f41670 */
[----:B------:R1:W-:Y:S01]  /*dfa0*/  @!P3 STG.E.U8 desc[UR16][R28.64+0x60], R7 ;  /* 0x000060071c00b986 */ /* 0x0003e2000c101110 */
[----:B------:R-:W-:Y:S02]  /*dfb0*/  ISETP.LT.OR P3, PT, R41, 0x69, !P1 ;  /* 0x000000692900780c */ /* 0x000fe40004f61670 */
[----:B------:R-:W-:Y:S01]  /*dfc0*/  F2FP.SATFINITE.E5M2.F32.PACK_AB_MERGE_C R13, RZ, R4, RZ ;  /* 0x00000004ff0d723e */ /* 0x000fe200048060ff */
[----:B------:R1:W-:Y:S01]  /*dfd0*/  @!P6 STG.E.U8 desc[UR16][R30.64+0x61], R5 ;  /* 0x000061051e00e986 */ /* 0x0003e2000c101110 */
[----:B0-----:R-:W-:-:S03]  /*dfe0*/  F2FP.SATFINITE.E5M2.F32.PACK_AB_MERGE_C R9, RZ, R3, RZ ;  /* 0x00000003ff09723e */ /* 0x001fc600048060ff */
[----:B------:R-:W-:Y:S01]  /*dff0*/  @!P5 STG.E.U8 desc[UR16][R30.64+0x60], R13 ;  /* 0x0000600d1e00d986 */ /* 0x000fe2000c101110 */
[----:B-1----:R-:W-:-:S03]  /*e000*/  F2FP.SATFINITE.E5M2.F32.PACK_AB_MERGE_C R7, RZ, R2, RZ ;  /* 0x00000002ff07723e */ /* 0x002fc600048060ff */
[----:B------:R-:W-:Y:S01]  /*e010*/  @!P2 STG.E.U8 desc[UR16][R28.64+0x69], R9 ;  /* 0x000069091c00a986 */ /* 0x000fe2000c101110 */
[C---:B------:R-:W-:Y:S02]  /*e020*/  ISETP.LT.OR P5, PT, R41.reuse, 0x69, !P0 ;  /* 0x000000692900780c */ /* 0x040fe400047a1670 */
[C---:B------:R-:W-:Y:S01]  /*e030*/  ISETP.LT.OR P6, PT, R41.reuse, 0x6a, !P0 ;  /* 0x0000006a2900780c */ /* 0x040fe200047c1670 */
[----:B------:R0:W-:Y:S01]  /*e040*/  @!P3 STG.E.U8 desc[UR16][R28.64+0x68], R7 ;  /* 0x000068071c00b986 */ /* 0x0001e2000c101110 */
[----:B------:R-:W-:Y:S01]  /*e050*/  ISETP.LT.OR P2, PT, R41, 0x72, !P1 ;  /* 0x000000722900780c */ /* 0x000fe20004f41670 */
[----:B------:R-:W-:Y:S01]  /*e060*/  FMUL R2, R219, UR20 ;  /* 0x00000014db027c20 */ /* 0x000fe20008400000 */
[----:B------:R-:W-:Y:S02]  /*e070*/  ISETP.LT.OR P3, PT, R41, 0x71, !P1 ;  /* 0x000000712900780c */ /* 0x000fe40004f61670 */
[----:B------:R-:W-:Y:S02]  /*e080*/  F2FP.SATFINITE.E5M2.F32.PACK_AB_MERGE_C R11, RZ, R0, RZ ;  /* 0x00000000ff0b723e */ /* 0x000fe400048060ff */
[----:B------:R-:W-:-:S03]  /*e090*/  F2FP.SATFINITE.E5M2.F32.PACK_AB_MERGE_C R5, RZ, R2, RZ ;  /* 0x00000002ff05723e */ /* 0x000fc600048060ff */
[----:B------:R-:W-:Y:S01]  /*e0a0*/  @!P5 STG.E.U8 desc[UR16][R30.64+0x68], R11 ;  /* 0x0000680b1e00d986 */ /* 0x000fe2000c101110 */
[----:B------:R-:W-:-:S03]  /*e0b0*/  ISETP.LT.OR P5, PT, R41, 0x71, !P0 ;  /* 0x000000712900780c */ /* 0x000fc600047a1670 */
[----:B------:R-:W-:Y:S01]  /*e0c0*/  @!P6 STG.E.U8 desc[UR16][R30.64+0x69], R5 ;  /* 0x000069051e00e986 */ /* 0x000fe2000c101110 */
[----:B------:R-:W-:Y:S01]  /*e0d0*/  ISETP.LT.OR P6, PT, R41, 0x72, !P0 ;  /* 0x000000722900780c */ /* 0x000fe200047c1670 */
[----:B------:R-:W-:-:S05]  /*e0e0*/  FMUL R0, R221, UR20 ;  /* 0x00000014dd007c20 */ /* 0x000fca0008400000 */
[----:B0-----:R-:W-:-:S05]  /*e0f0*/  F2FP.SATFINITE.E5M2.F32.PACK_AB_MERGE_C R7, RZ, R0, RZ ;  /* 0x00000000ff07723e */ /* 0x001fca00048060ff */
[----:B------:R0:W-:Y:S01]  /*e100*/  @!P3 STG.E.U8 desc[UR16][R28.64+0x70], R7 ;  /* 0x000070071c00b986 */ /* 0x0001e2000c101110 */
[C---:B------:R-:W-:Y:S02]  /*e110*/  ISETP.LT.OR P3, PT, R41.reuse, 0x79, !P0 ;  /* 0x000000792900780c */ /* 0x040fe40004761670 */
[----:B------:R-:W-:Y:S01]  /*e120*/  ISETP.LT.OR P0, PT, R41, 0x7a, !P0 ;  /* 0x0000007a2900780c */ /* 0x000fe20004701670 */
[----:B--2---:R-:W-:-:S05]  /*e130*/  FMUL R3, R220, UR20 ;  /* 0x00000014dc037c20 */ /* 0x004fca0008400000 */
[----:B------:R-:W-:-:S05]  /*e140*/  F2FP.SATFINITE.E5M2.F32.PACK_AB_MERGE_C R9, RZ, R3, RZ ;  /* 0x00000003ff09723e */ /* 0x000fca00048060ff */
[----:B------:R1:W-:Y:S01]  /*e150*/  @!P2 STG.E.U8 desc[UR16][R28.64+0x71], R9 ;  /* 0x000071091c00a986 */ /* 0x0003e2000c101110 */
[C---:B------:R-:W-:Y:S02]  /*e160*/  ISETP.LT.OR P2, PT, R41.reuse, 0x79, !P1 ;  /* 0x000000792900780c */ /* 0x040fe40004f41670 */
[----:B------:R-:W-:Y:S01]  /*e170*/  ISETP.LT.OR P1, PT, R41, 0x7a, !P1 ;  /* 0x0000007a2900780c */ /* 0x000fe20004f21670 */
[----:B------:R-:W-:-:S05]  /*e180*/  FMUL R0, R222, UR20 ;  /* 0x00000014de007c20 */ /* 0x000fca0008400000 */
[----:B------:R-:W-:-:S05]  /*e190*/  F2FP.SATFINITE.E5M2.F32.PACK_AB_MERGE_C R13, RZ, R0, RZ ;  /* 0x00000000ff0d723e */ /* 0x000fca00048060ff */
[----:B------:R2:W-:Y:S01]  /*e1a0*/  @!P5 STG.E.U8 desc[UR16][R30.64+0x70], R13 ;  /* 0x0000700d1e00d986 */ /* 0x0005e2000c101110 */
[----:B------:R-:W-:Y:S01]  /*e1b0*/  FMUL R0, R223, UR20 ;  /* 0x00000014df007c20 */ /* 0x000fe20008400000 */
[----:B---3--:R-:W-:Y:S01]  /*e1c0*/  FMUL R2, R225, UR20 ;  /* 0x00000014e1027c20 */ /* 0x008fe20008400000 */
[----:B----4-:R-:W-:-:S03]  /*e1d0*/  FMUL R3, R224, UR20 ;  /* 0x00000014e0037c20 */ /* 0x010fc60008400000 */
[----:B0-----:R-:W-:Y:S01]  /*e1e0*/  F2FP.SATFINITE.E5M2.F32.PACK_AB_MERGE_C R7, RZ, R0, RZ ;  /* 0x00000000ff07723e */ /* 0x001fe200048060ff */
[----:B------:R-:W-:Y:S01]  /*e1f0*/  FMUL R4, R226, UR20 ;  /* 0x00000014e2047c20 */ /* 0x000fe20008400000 */
[----:B------:R-:W-:Y:S01]  /*e200*/  FMUL R5, R227, UR20 ;  /* 0x00000014e3057c20 */ /* 0x000fe20008400000 */
[----:B-1----:R-:W-:Y:S02]  /*e210*/  F2FP.SATFINITE.E5M2.F32.PACK_AB_MERGE_C R9, RZ, R2, RZ ;  /* 0x00000002ff09723e */ /* 0x002fe400048060ff */
[----:B------:R-:W-:Y:S02]  /*e220*/  F2FP.SATFINITE.E5M2.F32.PACK_AB_MERGE_C R3, RZ, R3, RZ ;  /* 0x00000003ff03723e */ /* 0x000fe400048060ff */
[----:B------:R-:W-:Y:S02]  /*e230*/  F2FP.SATFINITE.E5M2.F32.PACK_AB_MERGE_C R11, RZ, R4, RZ ;  /* 0x00000004ff0b723e */ /* 0x000fe400048060ff */
[----:B------:R-:W-:Y:S01]  /*e240*/  F2FP.SATFINITE.E5M2.F32.PACK_AB_MERGE_C R5, RZ, R5, RZ ;  /* 0x00000005ff05723e */ /* 0x000fe200048060ff */
[----:B------:R2:W-:Y:S04]  /*e250*/  @!P6 STG.E.U8 desc[UR16][R30.64+0x71], R7 ;  /* 0x000071071e00e986 */ /* 0x0005e8000c101110 */
[----:B------:R2:W-:Y:S04]  /*e260*/  @!P2 STG.E.U8 desc[UR16][R28.64+0x78], R9 ;  /* 0x000078091c00a986 */ /* 0x0005e8000c101110 */
[----:B------:R2:W-:Y:S04]  /*e270*/  @!P1 STG.E.U8 desc[UR16][R28.64+0x79], R3 ;  /* 0x000079031c009986 */ /* 0x0005e8000c101110 */
[----:B------:R2:W-:Y:S04]  /*e280*/  @!P3 STG.E.U8 desc[UR16][R30.64+0x78], R11 ;  /* 0x0000780b1e00b986 */ /* 0x0005e8000c101110 */
[----:B------:R2:W-:Y:S02]  /*e290*/  @!P0 STG.E.U8 desc[UR16][R30.64+0x79], R5 ;  /* 0x000079051e008986 */ /* 0x0005e4000c101110 */
.L_x_289:
[----:B------:R-:W-:Y:S05]  /*e2a0*/  BSYNC B0 ;  /* 0x0000000000007941 */ /* 0x000fea0003800000 */
.L_x_31:
[----:B0-2---:R-:W2:Y:S04]  /*e2b0*/  LDL.LU R3, [R1+0x78] ;  /* 0x0000780001037983 */ /* 0x005ea80000300800 */
[----:B-----5:R-:W2:Y:S01]  /*e2c0*/  LDL.LU R2, [R1+0x7c] ;  /* 0x00007c0001027983 */ /* 0x020ea20000300800 */
[----:B------:R-:W-:Y:S01]  /*e2d0*/  ULDC UR6, c[0x0][0xc] ;  /* 0x0000030000067ab9 */ /* 0x000fe20000000800 */
[----:B------:R-:W-:Y:S01]  /*e2e0*/  ULDC UR7, c[0x0][0x10] ;  /* 0x0000040000077ab9 */ /* 0x000fe20000000800 */
[----:B------:R-:W2:Y:S01]  /*e2f0*/  LDC R5, c[0x0][0x14] ;  /* 0x00000500ff057b82 */ /* 0x000ea20000000800 */
[----:B------:R-:W-:Y:S01]  /*e300*/  UIMAD.WIDE.U32 UR6, UR6, UR7, URZ ;  /* 0x00000007060672a5 */ /* 0x000fe2000f8e003f */
[----:B------:R-:W-:Y:S01]  /*e310*/  PRMT R0, RZ, 0x7610, R0 ;  /* 0x00007610ff007816 */ /* 0x000fe20000000000 */
[----:B------:R-:W-:-:S04]  /*e320*/  UMOV UR22, 0xffffffff ;  /* 0xffffffff00167882 */ /* 0x000fc80000000000 */
[----:B--2---:R-:W-:-:S04]  /*e330*/  IMAD.WIDE.U32 R2, R5, UR6, R2 ;  /* 0x0000000605027c25 */ /* 0x004fc8000f8e0002 */
[----:B------:R-:W-:Y:S01]  /*e340*/  IMAD R5, R5, UR7, RZ ;  /* 0x0000000705057c24 */ /* 0x000fe2000f8e02ff */
[----:B------:R-:W-:Y:S01]  /*e350*/  ULDC.64 UR6, c[0x0][0x650] ;  /* 0x0001940000067ab9 */ /* 0x000fe20000000a00 */
[----:B------:R-:W-:Y:S01]  /*e360*/  IMAD.MOV.U32 R19, RZ, RZ, R2 ;  /* 0x000000ffff137224 */ /* 0x000fe200078e0002 */
[----:B------:R-:W-:Y:S01]  /*e370*/  ISETP.GE.U32.AND P0, PT, R2, UR6, PT ;  /* 0x0000000602007c0c */ /* 0x000fe2000bf06070 */
[----:B------:R-:W-:Y:S02]  /*e380*/  IMAD.IADD R22, R3, 0x1, R5 ;  /* 0x0000000103167824 */ /* 0x000fe400078e0205 */
[----:B------:R-:W-:-:S03]  /*e390*/  IMAD.MOV.U32 R2, RZ, RZ, -0x1 ;  /* 0xffffffffff027424 */ /* 0x000fc600078e00ff */
[----:B------:R0:W-:Y:S01]  /*e3a0*/  STL [R1+0x78], R22 ;  /* 0x0000781601007387 */ /* 0x0001e20000100800 */
[----:B------:R-:W-:-:S03]  /*e3b0*/  ISETP.GE.U32.AND.EX P0, PT, R22, UR7, PT, P0 ;  /* 0x0000000716007c0c */ /* 0x000fc6000bf06100 */
[----:B------:R0:W-:Y:S04]  /*e3c0*/  STL [R1+0x7c], R19 ;  /* 0x00007c1301007387 */ /* 0x0001e80000100800 */
[----:B------:R0:W-:Y:S06]  /*e3d0*/  STL [R1+0x80], R2 ;  /* 0x0000800201007387 */ /* 0x0001ec0000100800 */
[----:B------:R-:W-:Y:S05]  /*e3e0*/  @P0 BRA `(.L_x_290) ;  /* 0x00000004006c0947 */ /* 0x000fea0003800000 */
[----:B------:R-:W2:Y:S01]  /*e3f0*/  S2R R14, SR_CTAID.X ;  /* 0x00000000000e7919 */ /* 0x000ea20000002500 */
[----:B------:R-:W5:Y:S01]  /*e400*/  LDC.64 R8, c[0x0][0x628] ;  /* 0x00018a00ff087b82 */ /* 0x000f620000000a00 */
[----:B------:R-:W-:Y:S01]  /*e410*/  ULDC UR6, c[0x0][0x150] ;  /* 0x0000540000067ab9 */ /* 0x000fe20000000800 */
[----:B------:R-:W-:Y:S01]  /*e420*/  IMAD.MOV.U32 R6, RZ, RZ, R19 ;  /* 0x000000ffff067224 */ /* 0x000fe200078e0013 */
[----:B------:R-:W0:Y:S01]  /*e430*/  S2R R16, SR_CTAID.Y ;  /* 0x0000000000107919 */ /* 0x000e220000002600 */
[----:B------:R-:W-:-:S04]  /*e440*/  IMAD.MOV.U32 R7, RZ, RZ, R22 ;  /* 0x000000ffff077224 */ /* 0x000fc800078e0016 */
[----:B------:R-:W0:Y:S08]  /*e450*/  LDC R17, c[0x0][0x144] ;  /* 0x00005100ff117b82 */ /* 0x000e300000000800 */
[----:B------:R-:W0:Y:S08]  /*e460*/  LDC R10, c[0x0][0x630] ;  /* 0x00018c00ff0a7b82 */ /* 0x000e300000000800 */
[----:B------:R-:W0:Y:S01]  /*e470*/  LDC.64 R12, c[0x0][0x620] ;  /* 0x00018800ff0c7b82 */ /* 0x000e220000000a00 */
[----:B-----5:R-:W-:-:S04]  /*e480*/  ISETP.NE.U32.AND P0, PT, R8, RZ, PT ;  /* 0x000000ff0800720c */ /* 0x020fc80003f05070 */
[----:B------:R-:W-:Y:S02]  /*e490*/  ISETP.NE.AND.EX P0, PT, R9, RZ, PT, P0 ;  /* 0x000000ff0900720c */ /* 0x000fe40003f05300 */
[----:B--2---:R-:W-:-:S05]  /*e4a0*/  I2FP.F32.U32 R0, R14 ;  /* 0x0000000e00007245 */ /* 0x004fca0000201000 */
[----:B------:R-:W-:-:S04]  /*e4b0*/  FMUL R0, R0, UR6 ;  /* 0x0000000600007c20 */ /* 0x000fc80008400000 */
[----:B------:R2:W0:Y:S02]  /*e4c0*/  F2I.U32.TRUNC.NTZ R15, R0 ;  /* 0x00000000000f7305 */ /* 0x000424000020f000 */
[----:B------:R-:W-:Y:S05]  /*e4d0*/  @!P0 BRA `(.L_x_291) ;  /* 0x0000000000288947 */ /* 0x000fea0003800000 */
[----:B--2---:R-:W2:Y:S02]  /*e4e0*/  LDC R0, c[0x0][0x634] ;  /* 0x00018d00ff007b82 */ /* 0x004ea40000000800 */
[----:B--2---:R-:W-:-:S05]  /*e4f0*/  IADD3 R7, P0, R19, R0, RZ ;  /* 0x0000000013077210 */ /* 0x004fca0007f1e0ff */
[----:B------:R-:W-:-:S04]  /*e500*/  IMAD.X R11, RZ, RZ, R22, P0 ;  /* 0x000000ffff0b7224 */ /* 0x000fc800000e0616 */
[----:B0-----:R-:W-:-:S04]  /*e510*/  IMAD.WIDE.U32 R2, R11, R8, RZ ;  /* 0x000000080b027225 */ /* 0x001fc800078e00ff */
[----:B------:R-:W-:-:S04]  /*e520*/  IMAD.WIDE.U32 R4, P0, R7, R9, R2 ;  /* 0x0000000907047225 */ /* 0x000fc80007800002 */
[----:B------:R-:W-:-:S04]  /*e530*/  IMAD.WIDE.U32 R2, R7, R8, RZ ;  /* 0x0000000807027225 */ /* 0x000fc800078e00ff */
[----:B------:R-:W-:Y:S01]  /*e540*/  IMAD.X R7, RZ, RZ, RZ, P0 ;  /* 0x000000ffff077224 */ /* 0x000fe200000e06ff */
[----:B------:R-:W-:Y:S01]  /*e550*/  IADD3 RZ, P0, R3, R4, RZ ;  /* 0x0000000403ff7210 */ /* 0x000fe20007f1e0ff */
[----:B------:R-:W-:-:S04]  /*e560*/  IMAD.MOV.U32 R6, RZ, RZ, R5 ;  /* 0x000000ffff067224 */ /* 0x000fc800078e0005 */
[----:B------:R-:W-:-:S08]  /*e570*/  IMAD.WIDE.U32.X R6, R11, R9, R6, P0 ;  /* 0x000000090b067225 */ /* 0x000fd000000e0406 */
.L_x_291:
[-CC-:B01----:R-:W-:Y:S01]  /*e580*/  SHF.R.U64 R24, R6, R10.reuse, R7.reuse ;  /* 0x0000000a06187219 */ /* 0x183fe20000001207 */
[----:B------:R-:W0:Y:S01]  /*e590*/  LDC.64 R20, c[0x0][0x640] ;  /* 0x00019000ff147b82 */ /* 0x000e220000000a00 */
[----:B--2---:R-:W-:Y:S01]  /*e5a0*/  SHF.R.U32.HI R0, RZ, R10, R7 ;  /* 0x0000000aff007219 */ /* 0x004fe20000011607 */
[----:B------:R-:W-:Y:S01]  /*e5b0*/  IMAD.MOV.U32 R2, RZ, RZ, R19 ;  /* 0x000000ffff027224 */ /* 0x000fe200078e0013 */
[----:B------:R-:W-:Y:S01]  /*e5c0*/  IADD3 R5, P0, RZ, -R24, RZ ;  /* 0x80000018ff057210 */ /* 0x000fe20007f1e0ff */
[----:B------:R-:W-:Y:S01]  /*e5d0*/  IMAD.MOV R15, RZ, RZ, -R15 ;  /* 0x000000ffff0f7224 */ /* 0x000fe200078e0a0f */
[----:B------:R-:W-:Y:S01]  /*e5e0*/  ULDC UR6, c[0x0][0x154] ;  /* 0x0000550000067ab9 */ /* 0x000fe20000000800 */
[----:B------:R-:W-:Y:S02]  /*e5f0*/  IMAD.MOV.U32 R7, RZ, RZ, 0x1 ;  /* 0x00000001ff077424 */ /* 0x000fe400078e00ff */
[----:B------:R-:W1:Y:S01]  /*e600*/  LDC R4, c[0x0][0x618] ;  /* 0x00018600ff047b82 */ /* 0x000e620000000800 */
[----:B------:R-:W-:-:S02]  /*e610*/  IMAD.X R3, RZ, RZ, ~R0, P0 ;  /* 0x000000ffff037224 */ /* 0x000fc400000e0e00 */
[----:B------:R-:W-:Y:S02]  /*e620*/  IMAD R15, R17, R15, R14 ;  /* 0x0000000f110f7224 */ /* 0x000fe400078e020e */
[-C--:B------:R-:W-:Y:S02]  /*e630*/  IMAD R0, R3, R12.reuse, RZ ;  /* 0x0000000c03007224 */ /* 0x080fe400078e02ff */
[----:B------:R-:W-:Y:S01]  /*e640*/  IMAD.MOV.U32 R3, RZ, RZ, R22 ;  /* 0x000000ffff037224 */ /* 0x000fe200078e0016 */
[----:B------:R-:W2:Y:S01]  /*e650*/  LDC R6, c[0x0][0x608] ;  /* 0x00018200ff067b82 */ /* 0x000ea20000000800 */
[----:B------:R-:W-:-:S04]  /*e660*/  IMAD.WIDE.U32 R2, R5, R12, R2 ;  /* 0x0000000c05027225 */ /* 0x000fc800078e0002 */
[----:B------:R-:W-:-:S03]  /*e670*/  IMAD R5, R5, R13, R0 ;  /* 0x0000000d05057224 */ /* 0x000fc600078e0200 */
[----:B------:R-:W5:Y:S01]  /*e680*/  LDC R18, c[0x0][0x658] ;  /* 0x00019600ff127b82 */ /* 0x000f620000000800 */
[----:B------:R-:W-:Y:S01]  /*e690*/  I2FP.F32.U32 R0, R16 ;  /* 0x0000001000007245 */ /* 0x000fe20000201000 */
[----:B------:R-:W-:Y:S01]  /*e6a0*/  IMAD.IADD R3, R3, 0x1, R5 ;  /* 0x0000000103037824 */ /* 0x000fe200078e0205 */
[----:B0-----:R-:W-:Y:S01]  /*e6b0*/  ISETP.NE.U32.AND P0, PT, R20, RZ, PT ;  /* 0x000000ff1400720c */ /* 0x001fe20003f05070 */
[----:B------:R-:W-:Y:S02]  /*e6c0*/  IMAD.MOV.U32 R5, RZ, RZ, -0x1 ;  /* 0xffffffffff057424 */ /* 0x000fe400078e00ff */
[----:B------:R-:W-:Y:S02]  /*e6d0*/  FMUL R0, R0, UR6 ;  /* 0x0000000600007c20 */ /* 0x000fe40008400000 */
[----:B------:R-:W0:Y:S01]  /*e6e0*/  LDC R13, c[0x0][0x148] ;  /* 0x00005200ff0d7b82 */ /* 0x000e220000000800 */
[----:B-1----:R-:W-:Y:S01]  /*e6f0*/  SHF.R.U64 R10, R2, R4, R3 ;  /* 0x00000004020a7219 */ /* 0x002fe20000001203 */
[----:B------:R1:W0:Y:S01]  /*e700*/  F2I.U32.TRUNC.NTZ R12, R0 ;  /* 0x00000000000c7305 */ /* 0x000222000020f000 */
[----:B------:R-:W-:-:S02]  /*e710*/  ISETP.NE.AND.EX P0, PT, R21, RZ, PT, P0 ;  /* 0x000000ff1500720c */ /* 0x000fc40003f05300 */
[----:B------:R-:W-:-:S03]  /*e720*/  SHF.R.U32.HI R3, RZ, R4, R3 ;  /* 0x00000004ff037219 */ /* 0x000fc60000011603 */
[----:B------:R-:W0:Y:S01]  /*e730*/  LDC R14, c[0x0][0x600] ;  /* 0x00018000ff0e7b82 */ /* 0x000e220000000800 */
[-CC-:B--2---:R-:W-:Y:S02]  /*e740*/  SHF.R.U64 R8, R10, R6.reuse, R3.reuse ;  /* 0x000000060a087219 */ /* 0x184fe40000001203 */
[----:B------:R-:W-:-:S05]  /*e750*/  SHF.R.U32.HI R3, RZ, R6, R3 ;  /* 0x00000006ff037219 */ /* 0x000fca0000011603 */
[----:B------:R-:W2:Y:S01]  /*e760*/  LDC R19, c[0x0][0x648] ;  /* 0x00019200ff137b82 */ /* 0x000ea20000000800 */
[-CC-:B-----5:R-:W-:Y:S02]  /*e770*/  SHF.R.U64 R11, R8, R18.reuse, R3.reuse ;  /* 0x00000012080b7219 */ /* 0x1a0fe40000001203 */
[-C--:B------:R-:W-:Y:S02]  /*e780*/  SHF.L.U32 R5, R5, R18.reuse, RZ ;  /* 0x0000001205057219 */ /* 0x080fe400000006ff */
[-C--:B------:R-:W-:Y:S01]  /*e790*/  SHF.R.U32.HI R3, RZ, R18.reuse, R3 ;  /* 0x00000012ff037219 */ /* 0x080fe20000011603 */
[----:B------:R-:W-:Y:S01]  /*e7a0*/  IMAD.MOV.U32 R2, RZ, RZ, R11 ;  /* 0x000000ffff027224 */ /* 0x000fe200078e000b */
[----:B------:R-:W-:Y:S01]  /*e7b0*/  SHF.L.U32 R40, R7, R18, RZ ;  /* 0x0000001207287219 */ /* 0x000fe200000006ff */
[----:B------:R-:W0:Y:S01]  /*e7c0*/  LDC R22, c[0x0][0x638] ;  /* 0x00018e00ff167b82 */ /* 0x000e220000000800 */
[----:B------:R-:W-:-:S07]  /*e7d0*/  LOP3.LUT R17, RZ, R5, RZ, 0x33, !PT ;  /* 0x00000005ff117212 */ /* 0x000fce00078e33ff */
[----:B------:R-:W0:Y:S01]  /*e7e0*/  LDC R23, c[0x0][0x610] ;  /* 0x00018400ff177b82 */ /* 0x000e220000000800 */
[----:B-1----:R-:W-:Y:S05]  /*e7f0*/  @!P0 BRA `(.L_x_292) ;  /* 0x0000000000288947 */ /* 0x002fea0003800000 */
        /* <DEDUP_REMOVED lines=10> */
.L_x_292:
[----:B--2---:R-:W-:Y:S01]  /*e8a0*/  SHF.R.U64 R0, R2, R19, R3 ;  /* 0x0000001302007219 */ /* 0x004fe20000001203 */
[----:B0-----:R-:W-:Y:S01]  /*e8b0*/  VIADD R3, R14, 0xffffffff ;  /* 0xffffffff0e037836 */ /* 0x001fe20000000000 */
[----:B------:R-:W-:Y:S01]  /*e8c0*/  LOP3.LUT R5, R8, R17, RZ, 0xc0, !PT ;  /* 0x0000001108057212 */ /* 0x000fe200078ec0ff */
[----:B------:R-:W-:Y:S01]  /*e8d0*/  IMAD.MOV R12, RZ, RZ, -R12 ;  /* 0x000000ffff0c7224 */ /* 0x000fe200078e0a0c */
[----:B------:R-:W-:Y:S01]  /*e8e0*/  R2UR UR22, R24 ;  /* 0x00000000181672ca */ /* 0x000fe200000e0000 */
[----:B------:R-:W-:Y:S01]  /*e8f0*/  IMAD.MOV R2, RZ, RZ, -R0 ;  /* 0x000000ffff027224 */ /* 0x000fe200078e0a00 */
[----:B------:R-:W-:Y:S01]  /*e900*/  LOP3.LUT R3, R10, R3, RZ, 0xc0, !PT ;  /* 0x000000030a037212 */ /* 0x000fe200078ec0ff */
[----:B------:R-:W-:Y:S02]  /*e910*/  IMAD R40, R40, R0, R5 ;  /* 0x0000000028287224 */ /* 0x000fe400078e0205 */
[----:B------:R-:W-:Y:S02]  /*e920*/  @P4 IMAD R15, R13, R12, R16 ;  /* 0x0000000c0d0f4224 */ /* 0x000fe400078e0210 */
[----:B------:R-:W-:-:S02]  /*e930*/  IMAD R0, R2, R22, R11 ;  /* 0x0000001602007224 */ /* 0x000fc400078e020b */
[----:B------:R-:W-:Y:S02]  /*e940*/  IMAD R40, R40, R23, R15 ;  /* 0x0000001728287224 */ /* 0x000fe400078e020f */
[----:B------:R-:W-:Y:S02]  /*e950*/  IMAD R3, R0, R14, R3 ;  /* 0x0000000e00037224 */ /* 0x000fe400078e0203 */
[----:B------:R-:W-:-:S03]  /*e960*/  IMAD.MOV.U32 R0, RZ, RZ, 0x1 ;  /* 0x00000001ff007424 */ /* 0x000fc600078e00ff */
[----:B------:R-:W-:Y:S02]  /*e970*/  SEL R2, R3, R40, !P4 ;  /* 0x0000002803027207 */ /* 0x000fe40006000000 */
[----:B------:R-:W-:-:S03]  /*e980*/  SEL R40, R40, R3, !P4 ;  /* 0x0000000328287207 */ /* 0x000fc60006000000 */
[----:B------:R2:W-:Y:S04]  /*e990*/  STL [R1+0x80], R2 ;  /* 0x0000800201007387 */ /* 0x0005e80000100800 */
.L_x_290:
[----:B------:R0:W-:Y:S01]  /*e9a0*/  STL [R1+0x84], R40 ;  /* 0x0000842801007387 */ /* 0x0001e20000100800 */
[----:B------:R-:W-:-:S13]  /*e9b0*/  LOP3.LUT P0, RZ, R0, 0xff, RZ, 0xc0, !PT ;  /* 0x000000ff00ff7812 */ /* 0x000fda000780c0ff */
[----:B0-----:R-:W-:Y:S05]  /*e9c0*/  @P0 BRA `(.L_x_293) ;  /* 0xffffff24009c0947 */ /* 0x001fea000383ffff */
[----:B------:R-:W-:Y:S05]  /*e9d0*/  EXIT ;  /* 0x000000000000794d */ /* 0x000fea0003800000 */
.L_x_3:
[----:B------:R-:W2:Y:S01]  /*e9e0*/  LDL R16, [R1+0x7c] ;  /* 0x00007c0001107983 */ /* 0x000ea20000100800 */
[----:B------:R-:W-:-:S03]  /*e9f0*/  ULDC.64 UR4, c[0x0][0x650] ;  /* 0x0001940000047ab9 */ /* 0x000fc60000000a00 */
[----:B------:R-:W3:Y:S01]  /*ea00*/  LDL R17, [R1+0x78] ;  /* 0x0000780001117983 */ /* 0x000ee20000100800 */
[----:B------:R-:W-:Y:S01]  /*ea10*/  PRMT R4, RZ, 0x7610, R4 ;  /* 0x00007610ff047816 */ /* 0x000fe20000000004 */
[----:B------:R-:W-:Y:S02]  /*ea20*/  IMAD.MOV.U32 R5, RZ, RZ, -0x1 ;  /* 0xffffffffff057424 */ /* 0x000fe400078e00ff */
[----:B------:R-:W-:Y:S02]  /*ea30*/  IMAD.MOV.U32 R6, RZ, RZ, -0x1 ;  /* 0xffffffffff067424 */ /* 0x000fe400078e00ff */
[----:B------:R-:W-:Y:S01]  /*ea40*/  IMAD.MOV.U32 R11, RZ, RZ, -0x1 ;  /* 0xffffffffff0b7424 */ /* 0x000fe200078e00ff */
[----:B--2---:R-:W-:-:S04]  /*ea50*/  ISETP.GE.U32.AND P0, PT, R16, UR4, PT ;  /* 0x0000000410007c0c */ /* 0x004fc8000bf06070 */
[----:B---3--:R-:W-:-:S13]  /*ea60*/  ISETP.GE.U32.AND.EX P0, PT, R17, UR5, PT, P0 ;  /* 0x0000000511007c0c */ /* 0x008fda000bf06100 */
[----:B------:R-:W-:Y:S05]  /*ea70*/  @P0 BRA `(.L_x_294) ;  /* 0x00000004005c0947 */ /* 0x000fea0003800000 */
        /* <DEDUP_REMOVED lines=18> */
.L_x_295:
[-CC-:B------:R-:W-:Y:S01]  /*eba0*/  SHF.R.U64 R11, R8, R12.reuse, R9.reuse ;  /* 0x0000000c080b7219 */ /* 0x180fe20000001209 */
[----:B------:R-:W0:Y:S01]  /*ebb0*/  LDC.64 R20, c[0x0][0x640] ;  /* 0x00019000ff147b82 */ /* 0x000e220000000a00 */
[----:B------:R-:W-:Y:S01]  /*ebc0*/  SHF.R.U32.HI R3, RZ, R12, R9 ;  /* 0x0000000cff037219 */ /* 0x000fe20000011609 */
[----:B------:R-:W-:Y:S01]  /*ebd0*/  ULDC UR4, c[0x0][0x150] ;  /* 0x0000540000047ab9 */ /* 0x000fe20000000800 */
[----:B------:R-:W-:Y:S01]  /*ebe0*/  IADD3 R7, P0, RZ, -R11, RZ ;  /* 0x8000000bff077210 */ /* 0x000fe20007f1e0ff */
[----:B------:R-:W-:Y:S01]  /*ebf0*/  IMAD.MOV.U32 R4, RZ, RZ, R16 ;  /* 0x000000ffff047224 */ /* 0x000fe200078e0010 */
[----:B------:R-:W-:Y:S01]  /*ec00*/  I2FP.F32.U32 R6, R2 ;  /* 0x0000000200067245 */ /* 0x000fe20000201000 */
[----:B------:R-:W-:Y:S02]  /*ec10*/  IMAD.MOV.U32 R5, RZ, RZ, R17 ;  /* 0x000000ffff057224 */ /* 0x000fe400078e0011 */
[----:B------:R-:W1:Y:S01]  /*ec20*/  LDC R10, c[0x0][0x618] ;  /* 0x00018600ff0a7b82 */ /* 0x000e620000000800 */
[----:B------:R-:W-:-:S02]  /*ec30*/  IMAD.X R3, RZ, RZ, ~R3, P0 ;  /* 0x000000ffff037224 */ /* 0x000fc400000e0e03 */
[----:B------:R-:W-:Y:S01]  /*ec40*/  FMUL R9, R6, UR4 ;  /* 0x0000000406097c20 */ /* 0x000fe20008400000 */
[----:B------:R-:W-:Y:S01]  /*ec50*/  IMAD.WIDE.U32 R4, R7, R14, R4 ;  /* 0x0000000e07047225 */ /* 0x000fe200078e0004 */
[----:B------:R-:W-:-:S03]  /*ec60*/  ULDC UR4, c[0x0][0x154] ;  /* 0x0000550000047ab9 */ /* 0x000fc60000000800 */
[----:B------:R-:W-:Y:S01]  /*ec70*/  IMAD R6, R3, R14, RZ ;  /* 0x0000000e03067224 */ /* 0x000fe200078e02ff */
[----:B------:R-:W2:Y:S01]  /*ec80*/  LDC R13, c[0x0][0x144] ;  /* 0x00005100ff0d7b82 */ /* 0x000ea20000000800 */
[----:B------:R-:W3:Y:S02]  /*ec90*/  F2I.U32.TRUNC.NTZ R9, R9 ;  /* 0x0000000900097305 */ /* 0x000ee4000020f000 */
[----:B------:R-:W-:Y:S02]  /*eca0*/  IMAD R3, R7, R15, R6 ;  /* 0x0000000f07037224 */ /* 0x000fe400078e0206 */
[----:B------:R-:W-:Y:S02]  /*ecb0*/  IMAD.MOV.U32 R6, RZ, RZ, -0x1 ;  /* 0xffffffffff067424 */ /* 0x000fe400078e00ff */
[----:B------:R-:W-:Y:S01]  /*ecc0*/  IMAD.IADD R3, R5, 0x1, R3 ;  /* 0x0000000105037824 */ /* 0x000fe200078e0203 */
[----:B------:R-:W4:Y:S01]  /*ecd0*/  LDC R12, c[0x0][0x608] ;  /* 0x00018200ff0c7b82 */ /* 0x000f220000000800 */
[----:B------:R-:W-:-:S02]  /*ece0*/  I2FP.F32.U32 R5, R0 ;  /* 0x0000000000057245 */ /* 0x000fc40000201000 */
[----:B0-----:R-:W-:-:S03]  /*ecf0*/  ISETP.NE.U32.AND P0, PT, R20, RZ, PT ;  /* 0x000000ff1400720c */ /* 0x001fc60003f05070 */
[----:B------:R-:W-:Y:S01]  /*ed00*/  FMUL R5, R5, UR4 ;  /* 0x0000000405057c20 */ /* 0x000fe20008400000 */
[----:B------:R-:W-:Y:S01]  /*ed10*/  ISETP.NE.AND.EX P0, PT, R21, RZ, PT, P0 ;  /* 0x000000ff1500720c */ /* 0x000fe20003f05300 */
[----:B------:R-:W0:Y:S01]  /*ed20*/  LDC R7, c[0x0][0x658] ;  /* 0x00019600ff077b82 */ /* 0x000e220000000800 */
[-C--:B-1----:R-:W-:Y:S01]  /*ed30*/  SHF.R.U64 R8, R4, R10.reuse, R3 ;  /* 0x0000000a04087219 */ /* 0x082fe20000001203 */
[----:B---3--:R-:W-:Y:S01]  /*ed40*/  IMAD.MOV R4, RZ, RZ, -R9 ;  /* 0x000000ffff047224 */ /* 0x008fe200078e0a09 */
[----:B------:R-:W-:Y:S02]  /*ed50*/  SHF.R.U32.HI R3, RZ, R10, R3 ;  /* 0x0000000aff037219 */ /* 0x000fe40000011603 */
[----:B------:R1:W3:Y:S03]  /*ed60*/  F2I.U32.TRUNC.NTZ R10, R5 ;  /* 0x00000005000a7305 */ /* 0x0002e6000020f000 */
[----:B------:R-:W1:Y:S01]  /*ed70*/  LDC R17, c[0x0][0x148] ;  /* 0x00005200ff117b82 */ /* 0x000e620000000800 */
[----:B--2---:R-:W-:-:S02]  /*ed80*/  IMAD R19, R13, R4, R2 ;  /* 0x000000040d137224 */ /* 0x004fc400078e0202 */
[----:B------:R-:W-:-:S05]  /*ed90*/  IMAD.MOV.U32 R4, RZ, RZ, 0x1 ;  /* 0x00000001ff047424 */ /* 0x000fca00078e00ff */
[----:B------:R-:W2:Y:S01]  /*eda0*/  LDC R14, c[0x0][0x600] ;  /* 0x00018000ff0e7b82 */ /* 0x000ea20000000800 */
[-CC-:B----4-:R-:W-:Y:S02]  /*edb0*/  SHF.R.U64 R13, R8, R12.reuse, R3.reuse ;  /* 0x0000000c080d7219 */ /* 0x190fe40000001203 */
[----:B------:R-:W-:-:S05]  /*edc0*/  SHF.R.U32.HI R2, RZ, R12, R3 ;  /* 0x0000000cff027219 */ /* 0x000fca0000011603 */
[----:B------:R-:W4:Y:S01]  /*edd0*/  LDC R16, c[0x0][0x648] ;  /* 0x00019200ff107b82 */ /* 0x000f220000000800 */
[-CC-:B0-----:R-:W-:Y:S02]  /*ede0*/  SHF.R.U64 R15, R13, R7.reuse, R2.reuse ;  /* 0x000000070d0f7219 */ /* 0x181fe40000001202 */
[-C--:B------:R-:W-:Y:S02]  /*edf0*/  SHF.L.U32 R6, R6, R7.reuse, RZ ;  /* 0x0000000706067219 */ /* 0x080fe400000006ff */
[-C--:B------:R-:W-:Y:S01]  /*ee00*/  SHF.R.U32.HI R3, RZ, R7.reuse, R2 ;  /* 0x00000007ff037219 */ /* 0x080fe20000011602 */
[----:B------:R-:W-:Y:S01]  /*ee10*/  IMAD.MOV.U32 R2, RZ, RZ, R15 ;  /* 0x000000ffff027224 */ /* 0x000fe200078e000f */
[----:B------:R-:W-:Y:S01]  /*ee20*/  SHF.L.U32 R12, R4, R7, RZ ;  /* 0x00000007040c7219 */ /* 0x000fe200000006ff */
[----:B------:R-:W0:Y:S01]  /*ee30*/  LDC R18, c[0x0][0x638] ;  /* 0x00018e00ff127b82 */ /* 0x000e220000000800 */
[----:B------:R-:W-:-:S07]  /*ee40*/  LOP3.LUT R22, RZ, R6, RZ, 0x33, !PT ;  /* 0x00000006ff167212 */ /* 0x000fce00078e33ff */
        /* <DEDUP_REMOVED lines=12> */
.L_x_296:
[----:B----4-:R-:W-:Y:S01]  /*ef10*/  SHF.R.U64 R3, R2, R16, R3 ;  /* 0x0000001002037219 */ /* 0x010fe20000001203 */
[----:B--2---:R-:W-:Y:S01]  /*ef20*/  VIADD R5, R14, 0xffffffff ;  /* 0xffffffff0e057836 */ /* 0x004fe20000000000 */
[----:B------:R-:W-:Y:S01]  /*ef30*/  LOP3.LUT R2, R13, R22, RZ, 0xc0, !PT ;  /* 0x000000160d027212 */ /* 0x000fe200078ec0ff */
[----:B------:R-:W-:Y:S02]  /*ef40*/  IMAD.MOV R10, RZ, RZ, -R10 ;  /* 0x000000ffff0a7224 */ /* 0x000fe400078e0a0a */
[----:B------:R-:W-:Y:S02]  /*ef50*/  IMAD.MOV R4, RZ, RZ, -R3 ;  /* 0x000000ffff047224 */ /* 0x000fe400078e0a03 */
[----:B------:R-:W-:Y:S01]  /*ef60*/  IMAD R2, R12, R3, R2 ;  /* 0x000000030c027224 */ /* 0x000fe200078e0202 */
[----:B------:R-:W-:Y:S01]  /*ef70*/  LOP3.LUT R3, R8, R5, RZ, 0xc0, !PT ;  /* 0x0000000508037212 */ /* 0x000fe200078ec0ff */
[----:B------:R-:W-:Y:S02]  /*ef80*/  @P4 IMAD R19, R17, R10, R0 ;  /* 0x0000000a11134224 */ /* 0x000fe400078e0200 */
[----:B0-----:R-:W-:-:S02]  /*ef90*/  IMAD R0, R4, R18, R15 ;  /* 0x0000001204007224 */ /* 0x001fc400078e020f */
[----:B------:R-:W-:Y:S02]  /*efa0*/  IMAD R5, R2, R23, R19 ;  /* 0x0000001702057224 */ /* 0x000fe400078e0213 */
[----:B------:R-:W-:Y:S02]  /*efb0*/  IMAD R0, R0, R14, R3 ;  /* 0x0000000e00007224 */ /* 0x000fe400078e0203 */
[----:B------:R-:W-:-:S03]  /*efc0*/  IMAD.MOV.U32 R4, RZ, RZ, 0x1 ;  /* 0x00000001ff047424 */ /* 0x000fc600078e00ff */
[----:B------:R-:W-:Y:S02]  /*efd0*/  SEL R6, R0, R5, !P4 ;  /* 0x0000000500067207 */ /* 0x000fe40006000000 */
[----:B------:R-:W-:-:S07]  /*efe0*/  SEL R5, R5, R0, !P4 ;  /* 0x0000000005057207 */ /* 0x000fce0006000000 */
.L_x_294:
[----:B------:R-:W-:-:S08]  /*eff0*/  NOP ;  /* 0x0000000000007918 */ /* 0x000fd00000000000 */
[----:B------:R-:W0:-:S00]  /*f000*/  USETMAXREG.DEALLOC.CTAPOOL 0x28 ;  /* 0x00000028000079c8 */ /* 0x000e0000080e0500 */
[----:B------:R-:W-:-:S13]  /*f010*/  ISETP.NE.AND P0, PT, RZ, UR8, PT ;  /* 0x00000008ff007c0c */ /* 0x000fda000bf05270 */
[----:B------:R-:W-:Y:S05]  /*f020*/  @P0 EXIT ;  /* 0x000000000000094d */ /* 0x000fea0003800000 */
[----:B0-----:R-:W-:Y:S01]  /*f030*/  LOP3.LUT P0, RZ, R4, 0xff, RZ, 0xc0, !PT ;  /* 0x000000ff04ff7812 */ /* 0x001fe2000780c0ff */
[----:B------:R-:W-:Y:S02]  /*f040*/  IMAD.MOV.U32 R0, RZ, RZ, 0x1 ;  /* 0x00000001ff007424 */ /* 0x000fe400078e00ff */
[----:B------:R-:W-:-:S10]  /*f050*/  IMAD.MOV.U32 R8, RZ, RZ, RZ ;  /* 0x000000ffff087224 */ /* 0x000fd400078e00ff */
[----:B------:R-:W-:Y:S05]  /*f060*/  @!P0 BRA `(.L_x_297) ;  /* 0x0000000c00508947 */ /* 0x000fea0003800000 */
[----:B------:R-:W0:Y:S01]  /*f070*/  S2R R2, SR_TID.X ;  /* 0x0000000000027919 */ /* 0x000e220000002100 */
[----:B------:R-:W-:Y:S01]  /*f080*/  ULDC UR4, c[0x0][0x28c] ;  /* 0x0000a30000047ab9 */ /* 0x000fe20000000800 */
[----:B------:R-:W-:Y:S01]  /*f090*/  ULDC UR6, c[0x0][0x658] ;  /* 0x0001960000067ab9 */ /* 0x000fe20000000800 */
[----:B------:R-:W-:Y:S01]  /*f0a0*/  UIADD3 UR10, UR4, 0x1f, URZ ;  /* 0x0000001f040a7890 */ /* 0x000fe2000fffe03f */
[----:B------:R-:W-:Y:S01]  /*f0b0*/  BSSY B0, `(.L_x_297) ;  /* 0x00000cf000007945 */ /* 0x000fe20003800000 */
[----:B------:R-:W-:Y:S01]  /*f0c0*/  UMOV UR7, 0xffffffff ;  /* 0xffffffff00077882 */ /* 0x000fe20000000000 */
[----:B------:R-:W-:Y:S01]  /*f0d0*/  ULDC UR5, c[0x0][0x600] ;  /* 0x0001800000057ab9 */ /* 0x000fe20000000800 */
[----:B------:R-:W-:Y:S01]  /*f0e0*/  UMOV UR9, 0x1 ;  /* 0x0000000100097882 */ /* 0x000fe20000000000 */
[----:B------:R-:W-:Y:S01]  /*f0f0*/  USHF.L.U32 UR7, UR7, UR6, URZ ;  /* 0x0000000607077299 */ /* 0x000fe2000800063f */
[----:B------:R-:W-:Y:S01]  /*f100*/  IMAD.MOV.U32 R9, RZ, RZ, 0x1 ;  /* 0x00000001ff097424 */ /* 0x000fe200078e00ff */
[----:B------:R-:W-:Y:S01]  /*f110*/  UIADD3 UR4, UR5, -0x1, URZ ;  /* 0xffffffff05047890 */ /* 0x000fe2000fffe03f */
[----:B------:R-:W-:Y:S01]  /*f120*/  IMAD.MOV.U32 R0, RZ, RZ, 0x1 ;  /* 0x00000001ff007424 */ /* 0x000fe200078e00ff */
[----:B------:R-:W-:Y:S01]  /*f130*/  USHF.R.S32.HI UR11, URZ, 0x1f, UR10 ;  /* 0x0000001f3f0b7899 */ /* 0x000fe2000801140a */
[----:B------:R-:W-:Y:S01]  /*f140*/  IMAD.MOV.U32 R8, RZ, RZ, RZ ;  /* 0x000000ffff087224 */ /* 0x000fe200078e00ff */
[----:B------:R-:W-:Y:S01]  /*f150*/  ULDC UR8, c[0x0][0xc] ;  /* 0x0000030000087ab9 */ /* 0x000fe20000000800 */
[----:B------:R-:W-:-:S02]  /*f160*/  USHF.L.U32 UR5, UR9, UR6, URZ ;  /* 0x0000000609057299 */ /* 0x000fc4000800063f */
[----:B------:R-:W-:Y:S01]  /*f170*/  ULEA.HI UR11, UR11, UR10, URZ, 0x5 ;  /* 0x0000000a0b0b7291 */ /* 0x000fe2000f8f283f */
[----:B------:R-:W-:Y:S01]  /*f180*/  ULDC UR9, c[0x0][0x10] ;  /* 0x0000040000097ab9 */ /* 0x000fe20000000800 */
[----:B------:R-:W-:Y:S02]  /*f190*/  ULOP3.LUT UR6, URZ, UR7, URZ, 0x33, !UPT ;  /* 0x000000073f067292 */ /* 0x000fe4000f8e333f */
[----:B------:R-:W-:Y:S01]  /*f1a0*/  UIMAD.WIDE.U32 UR8, UR8, UR9, URZ ;  /* 0x00000009080872a5 */ /* 0x000fe2000f8e003f */
[----:B------:R-:W-:Y:S01]  /*f1b0*/  ULDC UR7, c[0x0][0x14] ;  /* 0x0000050000077ab9 */ /* 0x000fe20000000800 */
[----:B------:R-:W-:Y:S02]  /*f1c0*/  USHF.R.S32.HI UR20, URZ, 0x5, UR11 ;  /* 0x000000053f147899 */ /* 0x000fe4000801140b */
[----:B------:R-:W-:Y:S02]  /*f1d0*/  UIMAD.WIDE.U32 UR22, UR8, UR7, URZ ;  /* 0x00000007081672a5 */ /* 0x000fe4000f8e003f */
[----:B------:R-:W-:-:S02]  /*f1e0*/  UIMAD UR18, UR9, UR7, URZ ;  /* 0x00000007091272a4 */ /* 0x000fc4000f8e023f */
[----:B------:R-:W-:Y:S01]  /*f1f0*/  ULOP3.LUT UR26, UR13, 0x2, URZ, 0xfc, !UPT ;  /* 0x000000020d1a7892 */ /* 0x000fe2000f8efc3f */
[C---:B0-----:R-:W-:Y:S01]  /*f200*/  LOP3.LUT P2, RZ, R2.reuse, 0x7f, RZ, 0xc0, !PT ;  /* 0x0000007f02ff7812 */ /* 0x041fe2000784c0ff */
[----:B------:R-:W-:Y:S01]  /*f210*/  UIADD3 UR18, UR23, UR18, URZ ;  /* 0x0000001217127290 */ /* 0x000fe2000fffe03f */
[----:B------:R-:W-:Y:S01]  /*f220*/  LOP3.LUT P0, RZ, R2, 0x1f, RZ, 0xc0, !PT ;  /* 0x0000001f02ff7812 */ /* 0x000fe2000780c0ff */
[----:B------:R-:W-:Y:S01]  /*f230*/  UIADD3 UR27, UR20, 0x1, URZ ;  /* 0x00000001141b7890 */ /* 0x000fe2000fffe03f */
[----:B------:R-:W-:Y:S02]  /*f240*/  ULDC.64 UR24, c[0x0][0x198] ;  /* 0x0000660000187ab9 */ /* 0x000fe40000000a00 */
[----:B------:R-:W-:-:S13]  /*f250*/  PLOP3.LUT P0, PT, P0, P2, PT, 0x8a, 0x0 ;  /* 0x000000000000781c */ /* 0x000fda0000705172 */
.L_x_309:
[----:B------:R-:W-:-:S03]  /*f260*/  UMOV UR7, 0xffffffff ;  /* 0xffffffff00077882 */ /* 0x000fc60000000000 */
[----:B------:R-:W-:Y:S05]  /*f270*/  BRA.DIV UR7, `(.L_x_298) ;  /* 0x0000000e07ec7947 */ /* 0x000fea000b800000 */
[----:B------:R-:W-:-:S13]  /*f280*/  ELECT P1, URZ, PT ;  /* 0x00000000003f782f */ /* 0x000fda0003820000 */
.L_x_321:
[----:B------:R-:W0:Y:S01]  /*f290*/  LDC R2, c[0x0][0x28c] ;  /* 0x0000a300ff027b82 */ /* 0x000e220000000800 */
[----:B------:R-:W-:Y:S01]  /*f2a0*/  BSSY B1, `(.L_x_299) ;  /* 0x0000038000017945 */ /* 0x000fe20003800000 */
[----:B0-----:R-:W-:-:S13]  /*f2b0*/  ISETP.LT.OR P1, PT, R2, 0x1, !P1 ;  /* 0x000000010200780c */ /* 0x001fda0004f21670 */
[----:B------:R-:W-:Y:S05]  /*f2c0*/  @P1 BRA `(.L_x_300) ;  /* 0x0000000000d41947 */ /* 0x000fea0003800000 */
[----:B------:R-:W-:Y:S02]  /*f2d0*/  IMAD.SHL.U32 R6, R6, 0x80, RZ ;  /* 0x0000008006067824 */ /* 0x000fe400078e00ff */
[----:B------:R-:W-:Y:S02]  /*f2e0*/  IMAD.SHL.U32 R7, R5, 0x100, RZ ;  /* 0x0000010005077824 */ /* 0x000fe400078e00ff */
[----:B------:R-:W-:Y:S02]  /*f2f0*/  IMAD.MOV.U32 R12, RZ, RZ, RZ ;  /* 0x000000ffff0c7224 */ /* 0x000fe400078e00ff */
[----:B------:R-:W-:Y:S02]  /*f300*/  IMAD.U32 R14, RZ, RZ, UR27 ;  /* 0x0000001bff0e7e24 */ /* 0x000fe4000f8e00ff */
[----:B------:R-:W-:Y:S02]  /*f310*/  IMAD.MOV.U32 R2, RZ, RZ, R0 ;  /* 0x000000ffff027224 */ /* 0x000fe400078e0000 */
[----:B------:R-:W-:-:S07]  /*f320*/  IMAD.MOV.U32 R3, RZ, RZ, R8 ;  /* 0x000000ffff037224 */ /* 0x000fce00078e0008 */
.L_x_304:
[----:B------:R-:W0:Y:S01]  /*f330*/  S2R R5, SR_CgaCtaId ;  /* 0x0000000000057919 */ /* 0x000e220000008800 */
[----:B------:R-:W-:-:S04]  /*f340*/  MOV R4, 0x400 ;  /* 0x0000040000047802 */ /* 0x000fc80000000f00 */
[----:B0-----:R-:W-:Y:S02]  /*f350*/  LEA R10, R5, R4, 0x18 ;  /* 0x00000004050a7211 */ /* 0x001fe400078ec0ff */
[----:B------:R-:W-:Y:S01]  /*f360*/  SHF.L.U32 R4, R2, 0x1f, RZ ;  /* 0x0000001f02047819 */ /* 0x000fe200000006ff */
[----:B------:R-:W0:Y:S02]  /*f370*/  @!P2 LDC R5, c[0x0][0x500] ;  /* 0x00014000ff05ab82 */ /* 0x000e240000000800 */
[----:B------:R-:W-:-:S04]  /*f380*/  IMAD R13, R3, 0x8, R10 ;  /* 0x00000008030d7824 */ /* 0x000fc800078e020a */
[----:B------:R-:W1:Y:S02]  /*f390*/  SYNCS.PHASECHK.TRANS64.TRYWAIT P1, [R13+URZ+0x28], R4 ;  /* 0x000028040d0075a7 */ /* 0x000e64000802017f */
[----:B-1----:R-:W-:Y:S05]  /*f3a0*/  @!P1 BRA `(.L_x_301) ;  /* 0x0000000c00c09947 */ /* 0x002fea0003800000 */
.L_x_322:
[----:B------:R-:W-:Y:S01]  /*f3b0*/  UPRMT UR7, UR26, 0x9910, URZ ;  /* 0x000099101a077896 */ /* 0x000fe2000800003f */
[----:B0-----:R0:W-:Y:S03]  /*f3c0*/  @!P2 SYNCS.ARRIVE.TRANS64 RZ, [R13+URZ], R5 ;  /* 0x000000050dffa9a7 */ /* 0x0011e6000800003f */
[----:B------:R-:W-:-:S06]  /*f3d0*/  UISETP.NE.AND UP0, UPT, UR7, 0x2, UPT ;  /* 0x000000020700788c */ /* 0x000fcc000bf05270 */
[----:B------:R-:W-:-:S13]  /*f3e0*/  PLOP3.LUT P1, PT, PT, PT, UP0, 0x80, 0x0 ;  /* 0x000000000000781c */ /* 0x000fda0003f2f008 */
[----:B0-----:R-:W-:Y:S05]  /*f3f0*/  @P1 BRA `(.L_x_302) ;  /* 0x0000000000041947 */ /* 0x001fea0003800000 */
[----:B------:R-:W-:Y:S01]  /*f400*/  BPT.TRAP 0x1 ;  /* 0x000000040000795c */ /* 0x000fe20000300000 */
.L_x_302:
[----:B------:R-:W-:Y:S05]  /*f410*/  @P0 BRA `(.L_x_303) ;  /* 0x0000000000040947 */ /* 0x000fea0003800000 */
[----:B------:R-:W-:Y:S01]  /*f420*/  BPT.TRAP 0x1 ;  /* 0x000000040000795c */ /* 0x000fe20000300000 */
.L_x_303:
[--C-:B-1----:R-:W-:Y:S01]  /*f430*/  IMAD R4, R3, 0x2000, R10.reuse ;  /* 0x0000200003047824 */ /* 0x102fe200078e020a */
[----:B------:R-:W-:Y:S01]  /*f440*/  R2UR UR9, R13 ;  /* 0x000000000d0972ca */ /* 0x000fe200000e0000 */
[----:B------:R-:W-:Y:S01]  /*f450*/  IMAD R10, R3, 0x1000, R10 ;  /* 0x00001000030a7824 */ /* 0x000fe200078e020a */
[----:B------:R-:W-:Y:S01]  /*f460*/  UIADD3 UR14, UP0, UR24, 0xf0, URZ ;  /* 0x000000f0180e7890 */ /* 0x000fe2000ff1e03f */
[----:B------:R-:W-:Y:S01]  /*f470*/  VIADD R14, R14, 0xffffffff ;  /* 0xffffffff0e0e7836 */ /* 0x000fe20000000000 */
[----:B------:R-:W-:Y:S01]  /*f480*/  R2UR UR7, R4 ;  /* 0x00000000040772ca */ /* 0x000fe200000e0000 */
[----:B------:R-:W-:Y:S01]  /*f490*/  UIADD3 UR28, UP1, UR24, 0x1f0, URZ ;  /* 0x000001f0181c7890 */ /* 0x000fe2000ff3e03f */
[----:B------:R-:W-:Y:S01]  /*f4a0*/  R2UR UR8, R10 ;  /* 0x000000000a0872ca */ /* 0x000fe200000e0000 */
[----:B------:R-:W-:Y:S01]  /*f4b0*/  UIADD3.X UR15, URZ, UR25, URZ, UP0, !UPT ;  /* 0x000000193f0f7290 */ /* 0x000fe200087fe43f */
[----:B------:R-:W-:Y:S01]  /*f4c0*/  R2UR UR11, R7 ;  /* 0x00000000070b72ca */ /* 0x000fe200000e0000 */
[----:B------:R-:W-:Y:S01]  /*f4d0*/  VIADD R3, R3, 0x1 ;  /* 0x0000000103037836 */ /* 0x000fe20000000000 */
[----:B------:R-:W-:Y:S01]  /*f4e0*/  R2UR UR10, R12 ;  /* 0x000000000c0a72ca */ /* 0x000fe200000e0000 */
[----:B------:R-:W-:Y:S01]  /*f4f0*/  UIADD3.X UR29, URZ, UR25, URZ, UP1, !UPT ;  /* 0x000000193f1d7290 */ /* 0x000fe20008ffe43f */
[----:B------:R-:W-:Y:S01]  /*f500*/  R2UR UR12, R11 ;  /* 0x000000000b0c72ca */ /* 0x000fe200000e0000 */
[----:B------:R-:W-:Y:S01]  /*f510*/  UMOV UR16, 0x0 ;  /* 0x0000000000107882 */ /* 0x000fe20000000000 */
[----:B------:R-:W-:Y:S01]  /*f520*/  R2UR UR21, R6 ;  /* 0x00000000061572ca */ /* 0x000fe200000e0000 */
[----:B------:R-:W-:Y:S01]  /*f530*/  UMOV UR17, 0x10000000 ;  /* 0x1000000000117882 */ /* 0x000fe20000000000 */
[----:B------:R-:W-:Y:S01]  /*f540*/  ISETP.GT.AND P3, PT, R14, 0x1, PT ;  /* 0x000000010e00780c */ /* 0x000fe20003f64270 */
[----:B------:R-:W-:Y:S01]  /*f550*/  UIADD3 UR7, UR7, 0x100, URZ ;  /* 0x0000010007077890 */ /* 0x000fe2000fffe03f */
[----:B------:R-:W-:Y:S01]  /*f560*/  ISETP.NE.AND P1, PT, R3, 0x5, PT ;  /* 0x000000050300780c */ /* 0x000fe20003f25270 */
[----:B------:R-:W-:Y:S01]  /*f570*/  UIADD3 UR19, UR8, 0xa100, URZ ;  /* 0x0000a10008137890 */ /* 0x000fe2000fffe03f */
[----:B------:R-:W-:-:S02]  /*f580*/  VIADD R12, R12, 0x20 ;  /* 0x000000200c0c7836 */ /* 0x000fc40000000000 */
[----:B------:R-:W-:Y:S02]  /*f590*/  SEL R5, RZ, 0x1, P1 ;  /* 0x00000001ff057807 */ /* 0x000fe40000800000 */
[----:B------:R-:W-:Y:S01]  /*f5a0*/  UMOV UR8, UR7 ;  /* 0x0000000700087c82 */ /* 0x000fe20008000000 */
[----:B------:R-:W-:Y:S01]  /*f5b0*/  SEL R3, R3, RZ, P1 ;  /* 0x000000ff03037207 */ /* 0x000fe20000800000 */
[----:B------:R0:W-:Y:S01]  /*f5c0*/  UTMALDG.3D [UR8], [UR14], desc[UR16] ;  /* 0x000010080e0075b4 */ /* 0x0001e20008011000 */
[----:B------:R-:W-:Y:S01]  /*f5d0*/  LOP3.LUT R2, R2, R5, RZ, 0x3c, !PT ;  /* 0x0000000502027212 */ /* 0x000fe200078e3cff */
[----:B0-----:R-:W-:Y:S01]  /*f5e0*/  UMOV UR8, UR19 ;  /* 0x0000001300087c82 */ /* 0x001fe20008000000 */
[----:B------:R-:W-:Y:S02]  /*f5f0*/  UMOV UR11, UR21 ;  /* 0x00000015000b7c82 */ /* 0x000fe40008000000 */
[----:B------:R0:W-:Y:S02]  /*f600*/  UTMALDG.3D [UR8], [UR28], desc[UR16] ;  /* 0x000010081c0075b4 */ /* 0x0001e40008011000 */
[----:B0-----:R-:W-:Y:S05]  /*f610*/  @P3 BRA `(.L_x_304) ;  /* 0xfffffffc00443947 */ /* 0x001fea000383ffff */
.L_x_300:
[----:B------:R-:W-:Y:S05]  /*f620*/  BSYNC B1 ;  /* 0x0000000000017941 */ /* 0x000fea0003800000 */
.L_x_299:
[----:B------:R-:W2:Y:S01]  /*f630*/  LDL.LU R15, [R1+0x78] ;  /* 0x00007800010f7983 */ /* 0x000ea20000300800 */
[----:B------:R-:W-:Y:S01]  /*f640*/  LOP3.LUT P5, RZ, R9, 0xff, RZ, 0xc0, !PT ;  /* 0x000000ff09ff7812 */ /* 0x000fe200078ac0ff */
[----:B------:R-:W-:Y:S01]  /*f650*/  VIADD R8, R8, UR20 ;  /* 0x0000001408087c36 */ /* 0x000fe20008000000 */
[----:B------:R-:W-:Y:S01]  /*f660*/  ULDC.64 UR8, c[0x0][0x650] ;  /* 0x0001940000087ab9 */ /* 0x000fe20000000a00 */
[----:B------:R-:W3:Y:S01]  /*f670*/  LDL.LU R13, [R1+0x7c] ;  /* 0x00007c00010d7983 */ /* 0x000ee20000300800 */
[----:B------:R-:W-:Y:S01]  /*f680*/  IMAD.U32 R5, RZ, RZ, UR20 ;  /* 0x00000014ff057e24 */ /* 0x000fe2000f8e00ff */
[----:B------:R-:W-:Y:S01]  /*f690*/  UISETP.GE.U32.AND UP0, UPT, UR20, 0x5, UPT ;  /* 0x000000051400788c */ /* 0x000fe2000bf06070 */
[----:B------:R-:W-:Y:S01]  /*f6a0*/  ISETP.GT.U32.AND P1, PT, R8, 0x4, PT ;  /* 0x000000040800780c */ /* 0x000fe20003f24070 */
[----:B------:R-:W-:Y:S01]  /*f6b0*/  BSSY B1, `(.L_x_305) ;  /* 0x000006c000017945 */ /* 0x000fe20003800000 */
[----:B------:R-:W-:Y:S01]  /*f6c0*/  IMAD.MOV.U32 R6, RZ, RZ, -0x1 ;  /* 0xffffffffff067424 */ /* 0x000fe200078e00ff */
[----:B------:R-:W-:Y:S01]  /*f6d0*/  PRMT R9, RZ, 0x7610, R9 ;  /* 0x00007610ff097816 */ /* 0x000fe20000000009 */
[----:B------:R-:W-:Y:S01]  /*f6e0*/  IMAD.MOV.U32 R11, RZ, RZ, -0x1 ;  /* 0xffffffffff0b7424 */ /* 0x000fe200078e00ff */
[----:B------:R-:W-:-:S02]  /*f6f0*/  ISETP.LT.U32.AND P1, PT, R5, 0x5, P1 ;  /* 0x000000050500780c */ /* 0x000fc40000f21070 */
[----:B------:R-:W0:Y:S01]  /*f700*/  @P5 S2R R3, SR_CgaCtaId ;  /* 0x0000000000035919 */ /* 0x000e220000008800 */
[----:B------:R-:W-:Y:S02]  /*f710*/  @P5 MOV R2, 0x400 ;  /* 0x0000040000025802 */ /* 0x000fe40000000f00 */
[----:B------:R-:W-:Y:S02]  /*f720*/  PLOP3.LUT P3, PT, PT, PT, UP0, 0x80, 0x0 ;  /* 0x000000000000781c */ /* 0x000fe40003f6f008 */
[----:B0-----:R-:W-:Y:S01]  /*f730*/  @P5 LEA R4, R3, R2, 0x18 ;  /* 0x0000000203045211 */ /* 0x001fe200078ec0ff */
[----:B------:R-:W-:-:S03]  /*f740*/  IMAD.WIDE.U32 R2, R8, -0x33333333, RZ ;  /* 0xcccccccd08027825 */ /* 0x000fc600078e00ff */
[----:B------:R0:W-:Y:S02]  /*f750*/  @P5 SYNCS.ARRIVE.TRANS64.A1T0 RZ, [R4+URZ+0x68], RZ ;  /* 0x000068ff04ff59a7 */ /* 0x0001e4000810003f */
[----:B------:R-:W-:Y:S02]  /*f760*/  SHF.R.U32.HI R5, RZ, 0x2, R3 ;  /* 0x00000002ff057819 */ /* 0x000fe40000011603 */
[----:B------:R-:W-:Y:S02]  /*f770*/  SEL R3, RZ, 0x1, !P1 ;  /* 0x00000001ff037807 */ /* 0x000fe40004800000 */
[----:B------:R-:W-:Y:S01]  /*f780*/  PRMT R2, RZ, 0x7610, R2 ;  /* 0x00007610ff027816 */ /* 0x000fe20000000002 */
[----:B------:R-:W-:Y:S01]  /*f790*/  IMAD R8, R5, -0x5, R8 ;  /* 0xfffffffb05087824 */ /* 0x000fe200078e0208 */
[----:B------:R-:W-:-:S04]  /*f7a0*/  LOP3.LUT R0, R0, R3, RZ, 0x3c, !PT ;  /* 0x0000000300007212 */ /* 0x000fc800078e3cff */
[----:B------:R-:W-:Y:S01]  /*f7b0*/  @P3 LOP3.LUT R0, R0, 0x1, R5, 0x78, !PT ;  /* 0x0000000100003812 */ /* 0x000fe200078e7805 */
[----:B------:R-:W-:Y:S01]  /*f7c0*/  IMAD.MOV.U32 R5, RZ, RZ, -0x1 ;  /* 0xffffffffff057424 */ /* 0x000fe200078e00ff */
[----:B---3--:R-:W-:-:S04]  /*f7d0*/  IADD3 R13, P5, R13, UR22, RZ ;  /* 0x000000160d0d7c10 */ /* 0x008fc8000ffbe0ff */
[----:B--2---:R-:W-:Y:S01]  /*f7e0*/  IADD3.X R15, R15, UR18, RZ, P5, !PT ;  /* 0x000000120f0f7c10 */ /* 0x004fe2000affe4ff */
[----:B------:R0:W-:Y:S01]  /*f7f0*/  STL [R1+0x7c], R13 ;  /* 0x00007c0d01007387 */ /* 0x0001e20000100800 */
[----:B------:R-:W-:-:S03]  /*f800*/  ISETP.GE.U32.AND P1, PT, R13, UR8, PT ;  /* 0x000000080d007c0c */ /* 0x000fc6000bf26070 */
[----:B------:R0:W-:Y:S01]  /*f810*/  STL [R1+0x78], R15 ;  /* 0x0000780f01007387 */ /* 0x0001e20000100800 */
[----:B------:R-:W-:-:S13]  /*f820*/  ISETP.GE.U32.AND.EX P1, PT, R15, UR9, PT, P1 ;  /* 0x000000090f007c0c */ /* 0x000fda000bf26110 */
[----:B0-----:R-:W-:Y:S05]  /*f830*/  @P1 BRA `(.L_x_306) ;  /* 0x00000004004c1947 */ /* 0x001fea0003800000 */
[----:B------:R-:W-:Y:S01]  /*f840*/  ULDC.64 UR8, c[0x0][0x628] ;  /* 0x00018a0000087ab9 */ /* 0x000fe20000000a00 */
[----:B------:R-:W0:Y:S01]  /*f850*/  S2R R12, SR_CTAID.X ;  /* 0x00000000000c7919 */ /* 0x000e220000002500 */
[----:B------:R-:W-:Y:S01]  /*f860*/  ISETP.NE.U32.AND P1, PT, RZ, UR8, PT ;  /* 0x00000008ff007c0c */ /* 0x000fe2000bf25070 */
[----:B------:R-:W-:Y:S01]  /*f870*/  ULDC UR10, c[0x0][0x630] ;  /* 0x00018c00000a7ab9 */ /* 0x000fe20000000800 */
[----:B------:R-:W-:Y:S01]  /*f880*/  IMAD.MOV.U32 R2, RZ, RZ, R13 ;  /* 0x000000ffff027224 */ /* 0x000fe200078e000d */
[----:B------:R-:W1:Y:S01]  /*f890*/  S2R R10, SR_CTAID.Y ;  /* 0x00000000000a7919 */ /* 0x000e620000002600 */
[----:B------:R-:W-:Y:S01]  /*f8a0*/  ISETP.NE.AND.EX P1, PT, RZ, UR9, PT, P1 ;  /* 0x00000009ff007c0c */ /* 0x000fe2000bf25310 */
[----:B------:R-:W-:-:S12]  /*f8b0*/  IMAD.MOV.U32 R3, RZ, RZ, R15 ;  /* 0x000000ffff037224 */ /* 0x000fd800078e000f */
[----:B------:R-:W-:Y:S05]  /*f8c0*/  @!P1 BRA `(.L_x_307) ;  /* 0x0000000000289947 */ /* 0x000fea0003800000 */
[----:B------:R-:W-:Y:S02]  /*f8d0*/  ULDC UR7, c[0x0][0x634] ;  /* 0x00018d0000077ab9 */ /* 0x000fe40000000800 */
[----:B------:R-:W-:-:S05]  /*f8e0*/  IADD3 R7, P1, R13, UR7, RZ ;  /* 0x000000070d077c10 */ /* 0x000fca000ff3e0ff */
[----:B------:R-:W-:-:S04]  /*f8f0*/  IMAD.X R11, RZ, RZ, R15, P1 ;  /* 0x000000ffff0b7224 */ /* 0x000fc800008e060f */
[----:B------:R-:W-:-:S04]  /*f900*/  IMAD.WIDE.U32 R4, R11, UR8, RZ ;  /* 0x000000080b047c25 */ /* 0x000fc8000f8e00ff */
[----:B------:R-:W-:-:S04]  /*f910*/  IMAD.WIDE.U32 R4, P1, R7, UR9, R4 ;  /* 0x0000000907047c25 */ /* 0x000fc8000f820004 */
[----:B------:R-:W-:-:S04]  /*f920*/  IMAD.WIDE.U32 R6, R7, UR8, RZ ;  /* 0x0000000807067c25 */ /* 0x000fc8000f8e00ff */
[----:B------:R-:W-:Y:S01]  /*f930*/  IMAD.X R3, RZ, RZ, RZ, P1 ;  /* 0x000000ffff037224 */ /* 0x000fe200008e06ff */
[----:B------:R-:W-:Y:S01]  /*f940*/  IADD3 RZ, P1, R7, R4, RZ ;  /* 0x0000000407ff7210 */ /* 0x000fe20007f3e0ff */
[----:B------:R-:W-:-:S04]  /*f950*/  IMAD.MOV.U32 R2, RZ, RZ, R5 ;  /* 0x000000ffff027224 */ /* 0x000fc800078e0005 */
[----:B------:R-:W-:-:S08]  /*f960*/  IMAD.WIDE.U32.X R2, R11, UR9, R2, P1 ;  /* 0x000000090b027c25 */ /* 0x000fd000088e0402 */
.L_x_307:
[--C-:B------:R-:W-:Y:S01]  /*f970*/  SHF.R.U64 R11, R2, UR10, R3.reuse ;  /* 0x0000000a020b7c19 */ /* 0x100fe20008001203 */
[----:B------:R-:W-:Y:S01]  /*f980*/  ULDC.64 UR8, c[0x0][0x620] ;  /* 0x0001880000087ab9 */ /* 0x000fe20000000a00 */
[----:B------:R-:W-:Y:S01]  /*f990*/  SHF.R.U32.HI R2, RZ, UR10, R3 ;  /* 0x0000000aff027c19 */ /* 0x000fe20008011603 */
[----:B------:R-:W-:Y:S01]  /*f9a0*/  IMAD.MOV.U32 R3, RZ, RZ, R15 ;  /* 0x000000ffff037224 */ /* 0x000fe200078e000f */
[----:B------:R-:W-:Y:S01]  /*f9b0*/  IADD3 R5, P1, RZ, -R11, RZ ;  /* 0x8000000bff057210 */ /* 0x000fe20007f3e0ff */
[----:B------:R-:W-:Y:S01]  /*f9c0*/  ULDC UR7, c[0x0][0x150] ;  /* 0x0000540000077ab9 */ /* 0x000fe20000000800 */
[----:B0-----:R-:W-:Y:S01]  /*f9d0*/  I2FP.F32.U32 R6, R12 ;  /* 0x0000000c00067245 */ /* 0x001fe20000201000 */
[----:B------:R-:W0:Y:S01]  /*f9e0*/  LDC R7, c[0x0][0x144] ;  /* 0x00005100ff077b82 */ /* 0x000e220000000800 */
[----:B------:R-:W-:Y:S01]  /*f9f0*/  ULDC.64 UR10, c[0x0][0x640] ;  /* 0x00019000000a7ab9 */ /* 0x000fe20000000a00 */
[----:B------:R-:W-:Y:S01]  /*fa00*/  IMAD.X R2, RZ, RZ, ~R2, P1 ;  /* 0x000000ffff027224 */ /* 0x000fe200008e0e02 */
[----:B------:R-:W-:Y:S01]  /*fa10*/  ISETP.NE.U32.AND P1, PT, RZ, UR10, PT ;  /* 0x0000000aff007c0c */ /* 0x000fe2000bf25070 */
[----:B------:R-:W-:Y:S01]  /*fa20*/  FMUL R6, R6, UR7 ;  /* 0x0000000706067c20 */ /* 0x000fe20008400000 */
[----:B------:R-:W-:Y:S01]  /*fa30*/  ULDC UR7, c[0x0][0x618] ;  /* 0x0001860000077ab9 */ /* 0x000fe20000000800 */
[----:B------:R-:W-:Y:S01]  /*fa40*/  IMAD R4, R2, UR8, RZ ;  /* 0x0000000802047c24 */ /* 0x000fe2000f8e02ff */
[----:B------:R-:W-:Y:S01]  /*fa50*/  ISETP.NE.AND.EX P1, PT, RZ, UR11, PT, P1 ;  /* 0x0000000bff007c0c */ /* 0x000fe2000bf25310 */
[----:B------:R-:W-:Y:S01]  /*fa60*/  IMAD.MOV.U32 R2, RZ, RZ, R13 ;  /* 0x000000ffff027224 */ /* 0x000fe200078e000d */
[----:B------:R-:W2:Y:S01]  /*fa70*/  LDC R15, c[0x0][0x148] ;  /* 0x00005200ff0f7b82 */ /* 0x000ea20000000800 */
[----:B------:R-:W3:Y:S02]  /*fa80*/  F2I.U32.TRUNC.NTZ R6, R6 ;  /* 0x0000000600067305 */ /* 0x000ee4000020f000 */
[----:B------:R-:W-:Y:S01]  /*fa90*/  IMAD.WIDE.U32 R2, R5, UR8, R2 ;  /* 0x0000000805027c25 */ /* 0x000fe2000f8e0002 */
[----:B------:R-:W-:-:S03]  /*faa0*/  ULDC UR8, c[0x0][0x154] ;  /* 0x0000550000087ab9 */ /* 0x000fc60000000800 */
[----:B------:R-:W-:Y:S01]  /*fab0*/  IMAD R5, R5, UR9, R4 ;  /* 0x0000000905057c24 */ /* 0x000fe2000f8e0204 */
[----:B------:R-:W-:-:S03]  /*fac0*/  ULDC UR9, c[0x0][0x608] ;  /* 0x0001820000097ab9 */ /* 0x000fc60000000800 */
[----:B------:R-:W-:-:S05]  /*fad0*/  IMAD.IADD R3, R3, 0x1, R5 ;  /* 0x0000000103037824 */ /* 0x000fca00078e0205 */
[----:B------:R-:W-:Y:S01]  /*fae0*/  SHF.R.U64 R13, R2, UR7, R3 ;  /* 0x00000007020d7c19 */ /* 0x000fe20008001203 */
[----:B---3--:R-:W-:Y:S01]  /*faf0*/  IMAD.MOV R6, RZ, RZ, -R6 ;  /* 0x000000ffff067224 */ /* 0x008fe200078e0a06 */
[----:B-1----:R-:W-:-:S03]  /*fb00*/  I2FP.F32.U32 R2, R10 ;  /* 0x0000000a00027245 */ /* 0x002fc60000201000 */
[----:B0-----:R-:W-:Y:S02]  /*fb10*/  IMAD R19, R7, R6, R12 ;  /* 0x0000000607137224 */ /* 0x001fe400078e020c */
[----:B------:R-:W-:Y:S01]  /*fb20*/  FMUL R4, R2, UR8 ;  /* 0x0000000802047c20 */ /* 0x000fe20008400000 */
[----:B------:R-:W-:Y:S01]  /*fb30*/  SHF.R.U32.HI R2, RZ, UR7, R3 ;  /* 0x00000007ff027c19 */ /* 0x000fe20008011603 */
[----:B------:R-:W-:Y:S02]  /*fb40*/  ULDC UR7, c[0x0][0x658] ;  /* 0x0001960000077ab9 */ /* 0x000fe40000000800 */
[----:B------:R0:W1:Y:S01]  /*fb50*/  F2I.U32.TRUNC.NTZ R18, R4 ;  /* 0x0000000400127305 */ /* 0x000062000020f000 */
[--C-:B------:R-:W-:Y:S02]  /*fb60*/  SHF.R.U64 R16, R13, UR9, R2.reuse ;  /* 0x000000090d107c19 */ /* 0x100fe40008001202 */
[----:B------:R-:W-:-:S04]  /*fb70*/  SHF.R.U32.HI R3, RZ, UR9, R2 ;  /* 0x00000009ff037c19 */ /* 0x000fc80008011602 */
[--C-:B------:R-:W-:Y:S02]  /*fb80*/  SHF.R.U64 R14, R16, UR7, R3.reuse ;  /* 0x00000007100e7c19 */ /* 0x100fe40008001203 */
[----:B------:R-:W-:-:S03]  /*fb90*/  SHF.R.U32.HI R3, RZ, UR7, R3 ;  /* 0x00000007ff037c19 */ /* 0x000fc60008011603 */
[----:B------:R-:W-:Y:S01]  /*fba0*/  IMAD.MOV.U32 R2, RZ, RZ, R14 ;  /* 0x000000ffff027224 */ /* 0x000fe200078e000e */
[----:B0-2---:R-:W-:Y:S06]  /*fbb0*/  @!P1 BRA `(.L_x_308) ;  /* 0x0000000000289947 */ /* 0x005fec0003800000 */
        /* <DEDUP_REMOVED lines=10> */
.L_x_308:
[----:B------:R-:W-:Y:S01]  /*fc60*/  ULDC UR7, c[0x0][0x648] ;  /* 0x0001920000077ab9 */ /* 0x000fe20000000800 */
[----:B-1----:R-:W-:Y:S01]  /*fc70*/  IMAD.MOV R18, RZ, RZ, -R18 ;  /* 0x000000ffff127224 */ /* 0x002fe200078e0a12 */
[----:B------:R-:W-:Y:S01]  /*fc80*/  SHF.R.U64 R3, R2, UR7, R3 ;  /* 0x0000000702037c19 */ /* 0x000fe20008001203 */
[----:B------:R-:W-:Y:S01]  /*fc90*/  ULDC UR7, c[0x0][0x638] ;  /* 0x00018e0000077ab9 */ /* 0x000fe20000000800 */
[----:B------:R-:W-:Y:S01]  /*fca0*/  LOP3.LUT R2, R16, UR6, RZ, 0xc0, !PT ;  /* 0x0000000610027c12 */ /* 0x000fe2000f8ec0ff */
[----:B------:R-:W-:Y:S01]  /*fcb0*/  @P4 IMAD R19, R15, R18, R10 ;  /* 0x000000120f134224 */ /* 0x000fe200078e020a */
[----:B------:R-:W-:Y:S01]  /*fcc0*/  LOP3.LUT R13, R13, UR4, RZ, 0xc0, !PT ;  /* 0x000000040d0d7c12 */ /* 0x000fe2000f8ec0ff */
[----:B------:R-:W-:Y:S01]  /*fcd0*/  IMAD.MOV R5, RZ, RZ, -R3 ;  /* 0x000000ffff057224 */ /* 0x000fe200078e0a03 */
[----:B------:R-:W-:Y:S01]  /*fce0*/  ULDC UR8, c[0x0][0x610] ;  /* 0x0001840000087ab9 */ /* 0x000fe20000000800 */
[----:B------:R-:W-:Y:S02]  /*fcf0*/  IMAD R2, R3, UR5, R2 ;  /* 0x0000000503027c24 */ /* 0x000fe4000f8e0202 */
[----:B------:R-:W-:Y:S01]  /*fd00*/  IMAD R14, R5, UR7, R14 ;  /* 0x00000007050e7c24 */ /* 0x000fe2000f8e020e */
[----:B------:R-:W-:Y:S01]  /*fd10*/  ULDC UR7, c[0x0][0x600] ;  /* 0x0001800000077ab9 */ /* 0x000fe20000000800 */
[----:B------:R-:W-:-:S02]  /*fd20*/  IMAD R5, R2, UR8, R19 ;  /* 0x0000000802057c24 */ /* 0x000fc4000f8e0213 */
[----:B------:R-:W-:Y:S02]  /*fd30*/  IMAD R14, R14, UR7, R13 ;  /* 0x000000070e0e7c24 */ /* 0x000fe4000f8e020d */
[----:B------:R-:W-:-:S03]  /*fd40*/  IMAD.MOV.U32 R2, RZ, RZ, 0x1 ;  /* 0x00000001ff027424 */ /* 0x000fc600078e00ff */
[----:B------:R-:W-:Y:S02]  /*fd50*/  SEL R6, R14, R5, !P4 ;  /* 0x000000050e067207 */ /* 0x000fe40006000000 */
[----:B------:R-:W-:-:S07]  /*fd60*/  SEL R5, R5, R14, !P4 ;  /* 0x0000000e05057207 */ /* 0x000fce0006000000 */
.L_x_306:
[----:B------:R-:W-:Y:S05]  /*fd70*/  BSYNC B1 ;  /* 0x0000000000017941 */ /* 0x000fea0003800000 */
.L_x_305:
[----:B------:R-:W-:-:S13]  /*fd80*/  LOP3.LUT P1, RZ, R2, 0xff, RZ, 0xc0, !PT ;  /* 0x000000ff02ff7812 */ /* 0x000fda000782c0ff */
[----:B------:R-:W-:Y:S05]  /*fd90*/  @P1 BRA `(.L_x_309) ;  /* 0xfffffff400301947 */ /* 0x000fea000383ffff */
[----:B------:R-:W-:Y:S05]  /*fda0*/  BSYNC B0 ;  /* 0x0000000000007941 */ /* 0x000fea0003800000 */
.L_x_297:
[----:B------:R-:W-:-:S03]  /*fdb0*/  UMOV UR7, 0xffffffff ;  /* 0xffffffff00077882 */ /* 0x000fc60000000000 */
[----:B------:R-:W-:Y:S05]  /*fdc0*/  BRA.DIV UR7, `(.L_x_310) ;  /* 0x00000006074c7947 */ /* 0x000fea000b800000 */
[----:B------:R-:W-:-:S13]  /*fdd0*/  ELECT P0, URZ, PT ;  /* 0x00000000003f782f */ /* 0x000fda0003800000 */
.L_x_325:
[----:B------:R-:W-:Y:S04]  /*fde0*/  BSSY B0, `(.L_x_311) ;  /* 0x0000035000007945 */ /* 0x000fe80003800000 */
[----:B------:R-:W-:Y:S05]  /*fdf0*/  @!P0 BRA `(.L_x_312) ;  /* 0x0000000000cc8947 */ /* 0x000fea0003800000 */
[----:B------:R-:W-:-:S04]  /*fe00*/  ULOP3.LUT UR7, UR13, 0x2, URZ, 0xfc, !UPT ;  /* 0x000000020d077892 */ /* 0x000fc8000f8efc3f */
[----:B------:R-:W-:-:S06]  /*fe10*/  UISETP.NE.AND UP0, UPT, UR7, 0x3, UPT ;  /* 0x000000030700788c */ /* 0x000fcc000bf05270 */
[----:B------:R-:W-:-:S13]  /*fe20*/  PLOP3.LUT P0, PT, PT, PT, UP0, 0x80, 0x0 ;  /* 0x000000000000781c */ /* 0x000fda0003f0f008 */
[----:B------:R-:W-:Y:S05]  /*fe30*/  @!P0 BRA `(.L_x_313) ;  /* 0x0000000000048947 */ /* 0x000fea0003800000 */
[----:B------:R-:W-:Y:S01]  /*fe40*/  BPT.TRAP 0x1 ;  /* 0x000000040000795c */ /* 0x000fe20000300000 */
.L_x_313:
[----:B------:R-:W0:Y:S01]  /*fe50*/  S2R R3, SR_CgaCtaId ;  /* 0x0000000000037919 */ /* 0x000e220000008800 */
[----:B------:R-:W-:-:S04]  /*fe60*/  MOV R2, 0x400 ;  /* 0x0000040000027802 */ /* 0x000fc80000000f00 */
[----:B0-----:R-:W-:Y:S02]  /*fe70*/  LEA R3, R3, R2, 0x18 ;  /* 0x0000000203037211 */ /* 0x001fe400078ec0ff */
[----:B------:R-:W-:-:S03]  /*fe80*/  SHF.L.U32 R2, R0, 0x1f, RZ ;  /* 0x0000001f00027819 */ /* 0x000fc600000006ff */
[----:B------:R-:W-:-:S04]  /*fe90*/  VIADD R3, R3, 0x28 ;  /* 0x0000002803037836 */ /* 0x000fc80000000000 */
[C---:B------:R-:W-:Y:S02]  /*fea0*/  IMAD R7, R8.reuse, 0x8, R3 ;  /* 0x0000000808077824 */ /* 0x040fe400078e0203 */
[----:B------:R-:W-:Y:S02]  /*feb0*/  VIADD R8, R8, 0x1 ;  /* 0x0000000108087836 */ /* 0x000fe40000000000 */
[----:B------:R-:W0:Y:S03]  /*fec0*/  SYNCS.PHASECHK.TRANS64.TRYWAIT P0, [R7+URZ], R2 ;  /* 0x00000002070075a7 */ /* 0x000e26000800017f */
[----:B------:R-:W-:-:S04]  /*fed0*/  ISETP.NE.AND P1, PT, R8, 0x5, PT ;  /* 0x000000050800780c */ /* 0x000fc80003f25270 */
[----:B------:R-:W-:Y:S02]  /*fee0*/  SEL R5, RZ, 0x1, P1 ;  /* 0x00000001ff057807 */ /* 0x000fe40000800000 */
[----:B------:R-:W-:Y:S02]  /*fef0*/  SEL R8, R8, RZ, P1 ;  /* 0x000000ff08087207 */ /* 0x000fe40000800000 */
[----:B------:R-:W-:-:S03]  /*ff00*/  LOP3.LUT R5, R0, R5, RZ, 0x3c, !PT ;  /* 0x0000000500057212 */ /* 0x000fc600078e3cff */
[----:B------:R-:W-:Y:S01]  /*ff10*/  IMAD R9, R8, 0x8, R3 ;  /* 0x0000000808097824 */ /* 0x000fe200078e0203 */
[----:B------:R-:W-:Y:S01]  /*ff20*/  SHF.L.U32 R4, R5, 0x1f, RZ ;  /* 0x0000001f05047819 */ /* 0x000fe200000006ff */
[----:B0-----:R-:W-:Y:S06]  /*ff30*/  @!P0 BRA `(.L_x_314) ;  /* 0x0000000400148947 */ /* 0x001fec0003800000 */
.L_x_326:
[----:B------:R-:W1:Y:S01]  /*ff40*/  SYNCS.PHASECHK.TRANS64.TRYWAIT P0, [R9+URZ], R4 ;  /* 0x00000004090075a7 */ /* 0x000e62000800017f */
[----:B------:R-:W-:-:S05]  /*ff50*/  VIADD R0, R8, 0x1 ;  /* 0x0000000108007836 */ /* 0x000fca0000000000 */
[----:B------:R-:W-:-:S04]  /*ff60*/  ISETP.NE.AND P1, PT, R0, 0x5, PT ;  /* 0x000000050000780c */ /* 0x000fc80003f25270 */
[----:B0-----:R-:W-:Y:S02]  /*ff70*/  SEL R2, RZ, 0x1, P1 ;  /* 0x00000001ff027807 */ /* 0x001fe40000800000 */
[----:B------:R-:W-:Y:S02]  /*ff80*/  SEL R0, R0, RZ, P1 ;  /* 0x000000ff00007207 */ /* 0x000fe40000800000 */
[----:B------:R-:W-:-:S03]  /*ff90*/  LOP3.LUT R7, R5, R2, RZ, 0x3c, !PT ;  /* 0x0000000205077212 */ /* 0x000fc600078e3cff */
[----:B------:R-:W-:Y:S01]  /*ffa0*/  IMAD R6, R0, 0x8, R3 ;  /* 0x0000000800067824 */ /* 0x000fe200078e0203 */
[----:B------:R-:W-:Y:S01]  /*ffb0*/  SHF.L.U32 R5, R7, 0x1f, RZ ;  /* 0x0000001f07057819 */ /* 0x000fe200000006ff */
[----:B-1----:R-:W-:Y:S06]  /*ffc0*/  @!P0 BRA `(.L_x_315) ;  /* 0x0000000400048947 */ /* 0x002fec0003800000 */
.L_x_327:
[----:B------:R-:W1:Y:S01]  /*ffd0*/  SYNCS.PHASECHK.TRANS64.TRYWAIT P0, [R6+URZ], R5 ;  /* 0x00000005060075a7 */ /* 0x000e62000800017f */
[----:B------:R-:W-:-:S05]  /*ffe0*/  VIADD R0, R0, 0x1 ;  /* 0x0000000100007836 */ /* 0x000fca0000000000 */
[----:B------:R-:W-:-:S04]  /*fff0*/  ISETP.NE.AND P1, PT, R0, 0x5, PT ;  /* 0x000000050000780c */ /* 0x000fc80003f25270 */
[----:B------:R-:W-:Y:S02]  /*10000*/  SEL R2, RZ, 0x1, P1 ;  /* 0x00000001ff027807 */ /* 0x000fe40000800000 */
[----:B------:R-:W-:Y:S02]  /*10010*/  SEL R0, R0, RZ, P1 ;  /* 0x000000ff00007207 */ /* 0x000fe40000800000 */
[----:B------:R-:W-:-:S03]  /*10020*/  LOP3.LUT R7, R7, R2, RZ, 0x3c, !PT ;  /* 0x0000000207077212 */ /* 0x000fc600078e3cff */
[----:B0-----:R-:W-:Y:S01]  /*10030*/  IMAD R9, R0, 0x8, R3 ;  /* 0x0000000800097824 */ /* 0x001fe200078e0203 */
[----:B------:R-:W-:Y:S01]  /*10040*/  SHF.L.U32 R4, R7, 0x1f, RZ ;  /* 0x0000001f07047819 */ /* 0x000fe200000006ff */
[----:B-1----:R-:W-:Y:S06]  /*10050*/  @!P0 BRA `(.L_x_316) ;  /* 0x0000000000f48947 */ /* 0x002fec0003800000 */
.L_x_328:
[----:B------:R-:W1:Y:S01]  /*10060*/  SYNCS.PHASECHK.TRANS64.TRYWAIT P0, [R9+URZ], R4 ;  /* 0x00000004090075a7 */ /* 0x000e62000800017f */
[----:B------:R-:W-:-:S05]  /*10070*/  VIADD R0, R0, 0x1 ;  /* 0x0000000100007836 */ /* 0x000fca0000000000 */
[----:B------:R-:W-:-:S04]  /*10080*/  ISETP.NE.AND P1, PT, R0, 0x5, PT ;  /* 0x000000050000780c */ /* 0x000fc80003f25270 */
[----:B------:R-:W-:Y:S02]  /*10090*/  SEL R2, RZ, 0x1, P1 ;  /* 0x00000001ff027807 */ /* 0x000fe40000800000 */
[----:B------:R-:W-:Y:S02]  /*100a0*/  SEL R0, R0, RZ, P1 ;  /* 0x000000ff00007207 */ /* 0x000fe40000800000 */
[----:B------:R-:W-:Y:S01]  /*100b0*/  LOP3.LUT R2, R7, R2, RZ, 0x3c, !PT ;  /* 0x0000000207027212 */ /* 0x000fe200078e3cff */
[----:B-1----:R-:W-:Y:S06]  /*100c0*/  @!P0 BRA `(.L_x_317) ;  /* 0x0000000000ec8947 */ /* 0x002fec0003800000 */
.L_x_329:
[----:B------:R-:W-:Y:S01]  /*100d0*/  IMAD R3, R0, 0x8, R3 ;  /* 0x0000000800037824 */ /* 0x000fe200078e0203 */
[----:B------:R-:W-:-:S07]  /*100e0*/  SHF.L.U32 R0, R2, 0x1f, RZ ;  /* 0x0000001f02007819 */ /* 0x000fce00000006ff */
.L_x_318:
[----:B--2---:R2:W3:Y:S02]  /*100f0*/  SYNCS.PHASECHK.TRANS64.TRYWAIT P0, [R3+URZ], R0 ;  /* 0x00000000030075a7 */ /* 0x0044e4000800017f */
[----:B---3--:R-:W-:Y:S05]  /*10100*/  @!P0 NANOSLEEP.SYNCS 0x989680 ;  /* 0x009896800000895d */ /* 0x008fea0003900000 */
[----:B------:R-:W3:Y:S02]  /*10110*/  @!P0 SYNCS.PHASECHK.TRANS64 P0, [R3+URZ], R0 ;  /* 0x00000000030085a7 */ /* 0x000ee4000800007f */
[----:B---3--:R-:W-:Y:S05]  /*10120*/  @!P0 BRA `(.L_x_318) ;  /* 0xfffffffc00f08947 */ /* 0x008fea000383ffff */
.L_x_312:
[----:B------:R-:W-:Y:S05]  /*10130*/  BSYNC B0 ;  /* 0x0000000000007941 */ /* 0x000fea0003800000 */
.L_x_311:
[----:B------:R-:W-:Y:S05]  /*10140*/  EXIT ;  /* 0x000000000000794d */ /* 0x000fea0003800000 */
.L_x_17:
[----:B-1----:R-:W-:-:S04]  /*10150*/  IMAD.U32 R3, RZ, RZ, UR7 ;  /* 0x00000007ff037e24 */ /* 0x002fc8000f8e00ff */
[----:B------:R1:W3:Y:S03]  /*10160*/  SYNCS.PHASECHK.TRANS64.TRYWAIT P0, [R3+URZ], R0 ;  /* 0x00000000030075a7 */ /* 0x0002e6000800017f */
[----:B---3--:R-:W-:Y:S05]  /*10170*/  @!P0 NANOSLEEP.SYNCS 0x989680 ;  /* 0x009896800000895d */ /* 0x008fea0003900000 */
[----:B------:R-:W3:Y:S02]  /*10180*/  @!P0 SYNCS.PHASECHK.TRANS64 P0, [R3+URZ], R0 ;  /* 0x00000000030085a7 */ /* 0x000ee4000800007f */
[----:B---3--:R-:W-:Y:S05]  /*10190*/  @!P0 BRA `(.L_x_17) ;  /* 0xfffffffc00ec8947 */ /* 0x008fea000383ffff */
[----:B------:R-:W-:Y:S05]  /*101a0*/  BRA `(.L_x_16) ;  /* 0xffffff18007c7947 */ /* 0x000fea000383ffff */
.L_x_23:
[----:B-----5:R1:W-:Y:S02]  /*101b0*/  STL [R1+0x88], R0 ;  /* 0x0000880001007387 */ /* 0x0203e40000100800 */
[----:B-1----:R-:W-:-:S04]  /*101c0*/  IMAD.U32 R0, RZ, RZ, UR9 ;  /* 0x00000009ff007e24 */ /* 0x002fc8000f8e00ff */
[----:B------:R1:W4:Y:S03]  /*101d0*/  SYNCS.PHASECHK.TRANS64.TRYWAIT P0, [R0+URZ], R229 ;  /* 0x000000e5000075a7 */ /* 0x000326000800017f */
[----:B----4-:R-:W-:Y:S05]  /*101e0*/  @!P0 NANOSLEEP.SYNCS 0x989680 ;  /* 0x009896800000895d */ /* 0x010fea0003900000 */
[----:B------:R1:W4:Y:S02]  /*101f0*/  @!P0 SYNCS.PHASECHK.TRANS64 P0, [R0+URZ], R229 ;  /* 0x000000e5000085a7 */ /* 0x000324000800007f */
[----:B-1----:R1:W5:Y:S02]  /*10200*/  LDL.LU R0, [R1+0x88] ;  /* 0x0000880001007983 */ /* 0x0023640000300800 */
[----:B-1--4-:R-:W-:Y:S05]  /*10210*/  @!P0 BRA `(.L_x_23) ;  /* 0xfffffffc00e48947 */ /* 0x012fea000383ffff */
[----:B------:R-:W-:Y:S05]  /*10220*/  BRA `(.L_x_22) ;  /* 0xffffff2800e07947 */ /* 0x000fea000383ffff */
.L_x_298:
[----:B------:R-:W-:Y:S01]  /*10230*/  BSSY B1, `(.L_x_319) ;  /* 0x0000006000017945 */ /* 0x000fe20003800000 */
[----:B------:R-:W-:-:S07]  /*10240*/  IMAD.MOV.U32 R2, RZ, RZ, -0x1 ;  /* 0xffffffffff027424 */ /* 0x000fce00078e00ff */
[----:B------:R-:W-:Y:S05]  /*10250*/  WARPSYNC.COLLECTIVE R2, `(.L_x_320) ;  /* 0x00000000020c7348 */ /* 0x000fea0003c00000 */
[----:B------:R-:W-:Y:S02]  /*10260*/  ELECT P1, UR62, PT ;  /* 0x00000000003e782f */ /* 0x000fe40003820000 */
[----:B------:R-:W-:Y:S01]  /*10270*/  MOV R2, UR62 ;  /* 0x0000003e00027c02 */ /* 0x000fe20008000f00 */
[----:B------:R-:W-:Y:S10]  /*10280*/  ENDCOLLECTIVE ;  /* 0x000000000000791b */ /* 0x000ff40003800000 */
.L_x_320:
[----:B------:R-:W-:Y:S05]  /*10290*/  BSYNC B1 ;  /* 0x0000000000017941 */ /* 0x000fea0003800000 */
.L_x_319:
[----:B------:R-:W-:Y:S05]  /*102a0*/  BRA `(.L_x_321) ;  /* 0xffffffec00f87947 */ /* 0x000fea000383ffff */
.L_x_301:
[----:B-1----:R1:W2:Y:S02]  /*102b0*/  SYNCS.PHASECHK.TRANS64.TRYWAIT P1, [R13+URZ+0x28], R4 ;  /* 0x000028040d0075a7 */ /* 0x0022a4000802017f */
[----:B--2---:R-:W-:Y:S05]  /*102c0*/  @!P1 NANOSLEEP.SYNCS 0x989680 ;  /* 0x009896800000995d */ /* 0x004fea0003900000 */
[----:B------:R-:W2:Y:S02]  /*102d0*/  @!P1 SYNCS.PHASECHK.TRANS64 P1, [R13+URZ+0x28], R4 ;  /* 0x000028040d0095a7 */ /* 0x000ea4000802007f */
[----:B--2---:R-:W-:Y:S05]  /*102e0*/  @!P1 BRA `(.L_x_301) ;  /* 0xfffffffc00f09947 */ /* 0x004fea000383ffff */
[----:B------:R-:W-:Y:S05]  /*102f0*/  BRA `(.L_x_322) ;  /* 0xfffffff0002c7947 */ /* 0x000fea000383ffff */
.L_x_310:
[----:B------:R-:W-:Y:S01]  /*10300*/  BSSY B0, `(.L_x_323) ;  /* 0x0000006000007945 */ /* 0x000fe20003800000 */
[----:B------:R-:W-:-:S07]  /*10310*/  IMAD.MOV.U32 R2, RZ, RZ, -0x1 ;  /* 0xffffffffff027424 */ /* 0x000fce00078e00ff */
[----:B------:R-:W-:Y:S05]  /*10320*/  WARPSYNC.COLLECTIVE R2, `(.L_x_324) ;  /* 0x00000000020c7348 */ /* 0x000fea0003c00000 */
[----:B------:R-:W-:Y:S02]  /*10330*/  ELECT P1, UR62, PT ;  /* 0x00000000003e782f */ /* 0x000fe40003820000 */
[----:B------:R-:W-:Y:S01]  /*10340*/  MOV R2, UR62 ;  /* 0x0000003e00027c02 */ /* 0x000fe20008000f00 */
[----:B------:R-:W-:Y:S10]  /*10350*/  ENDCOLLECTIVE ;  /* 0x000000000000791b */ /* 0x000ff40003800000 */
.L_x_324:
[----:B------:R-:W-:Y:S05]  /*10360*/  BSYNC B0 ;  /* 0x0000000000007941 */ /* 0x000fea0003800000 */
.L_x_323:
[----:B------:R-:W-:Y:S01]  /*10370*/  PLOP3.LUT P0, PT, P1, PT, PT, 0x80, 0x0 ;  /* 0x000000000000781c */ /* 0x000fe20000f0f070 */
[----:B------:R-:W-:-:S12]  /*10380*/  BRA `(.L_x_325) ;  /* 0xfffffff800947947 */ /* 0x000fd8000383ffff */
.L_x_314:
[----:B0-----:R0:W1:Y:S02]  /*10390*/  SYNCS.PHASECHK.TRANS64.TRYWAIT P0, [R7+URZ], R2 ;  /* 0x00000002070075a7 */ /* 0x001064000800017f */
[----:B-1----:R-:W-:Y:S05]  /*103a0*/  @!P0 NANOSLEEP.SYNCS 0x989680 ;  /* 0x009896800000895d */ /* 0x002fea0003900000 */
[----:B------:R-:W1:Y:S02]  /*103b0*/  @!P0 SYNCS.PHASECHK.TRANS64 P0, [R7+URZ], R2 ;  /* 0x00000002070085a7 */ /* 0x000e64000800007f */
[----:B-1----:R-:W-:Y:S05]  /*103c0*/  @!P0 BRA `(.L_x_314) ;  /* 0xfffffffc00f08947 */ /* 0x002fea000383ffff */
[----:B------:R-:W-:Y:S05]  /*103d0*/  BRA `(.L_x_326) ;  /* 0xfffffff800d87947 */ /* 0x000fea000383ffff */
.L_x_315:
[----:B0-----:R0:W1:Y:S02]  /*103e0*/  SYNCS.PHASECHK.TRANS64.TRYWAIT P0, [R9+URZ], R4 ;  /* 0x00000004090075a7 */ /* 0x001064000800017f */
[----:B-1----:R-:W-:Y:S05]  /*103f0*/  @!P0 NANOSLEEP.SYNCS 0x989680 ;  /* 0x009896800000895d */ /* 0x002fea0003900000 */
[----:B------:R-:W1:Y:S02]  /*10400*/  @!P0 SYNCS.PHASECHK.TRANS64 P0, [R9+URZ], R4 ;  /* 0x00000004090085a7 */ /* 0x000e64000800007f */
[----:B-1----:R-:W-:Y:S05]  /*10410*/  @!P0 BRA `(.L_x_315) ;  /* 0xfffffffc00f08947 */ /* 0x002fea000383ffff */
[----:B------:R-:W-:Y:S05]  /*10420*/  BRA `(.L_x_327) ;  /* 0xfffffff800e87947 */ /* 0x000fea000383ffff */
.L_x_316:
[----:B0-----:R0:W1:Y:S02]  /*10430*/  SYNCS.PHASECHK.TRANS64.TRYWAIT P0, [R6+URZ], R5 ;  /* 0x00000005060075a7 */ /* 0x001064000800017f */
[----:B-1----:R-:W-:Y:S05]  /*10440*/  @!P0 NANOSLEEP.SYNCS 0x989680 ;  /* 0x009896800000895d */ /* 0x002fea0003900000 */
[----:B------:R-:W1:Y:S02]  /*10450*/  @!P0 SYNCS.PHASECHK.TRANS64 P0, [R6+URZ], R5 ;  /* 0x00000005060085a7 */ /* 0x000e64000800007f */
[----:B-1----:R-:W-:Y:S05]  /*10460*/  @!P0 BRA `(.L_x_316) ;  /* 0xfffffffc00f08947 */ /* 0x002fea000383ffff */
[----:B------:R-:W-:Y:S05]  /*10470*/  BRA `(.L_x_328) ;  /* 0xfffffff800f87947 */ /* 0x000fea000383ffff */
.L_x_317:
[----:B-1----:R1:W2:Y:S02]  /*10480*/  SYNCS.PHASECHK.TRANS64.TRYWAIT P0, [R9+URZ], R4 ;  /* 0x00000004090075a7 */ /* 0x0022a4000800017f */
[----:B--2---:R-:W-:Y:S05]  /*10490*/  @!P0 NANOSLEEP.SYNCS 0x989680 ;  /* 0x009896800000895d */ /* 0x004fea0003900000 */
[----:B------:R-:W2:Y:S02]  /*104a0*/  @!P0 SYNCS.PHASECHK.TRANS64 P0, [R9+URZ], R4 ;  /* 0x00000004090085a7 */ /* 0x000ea4000800007f */
[----:B--2---:R-:W-:Y:S05]  /*104b0*/  @!P0 BRA `(.L_x_317) ;  /* 0xfffffffc00f08947 */ /* 0x004fea000383ffff */
[----:B------:R-:W-:Y:S05]  /*104c0*/  BRA `(.L_x_329) ;  /* 0xfffffffc00007947 */ /* 0x000fea000383ffff */
.L_x_330:
[----:B------:R-:W-:-:S00]  /*104d0*/  BRA `(.L_x_330) ;  /* 0xfffffffc00fc7947 */ /* 0x000fc0000383ffff */
[----:B------:R-:W-:-:S00]  /*104e0*/  NOP ;  /* 0x0000000000007918 */ /* 0x000fc00000000000 */
        /* <DEDUP_REMOVED lines=9> */
.L_x_331:


//--------------------- .nv.shared._ZN7cutlass13device_kernelINS_4gemm6kernel13GemmUniversalIN4cute5tupleIJiiiiEEENS1_10collective13CollectiveMmaINS1_37MainloopSm90TmaGmmaWarpSpecializedFP8ILi5ENS5_IJNS4_1CILi1EEESB_SB_EEENS1_35KernelTmaWarpSpecializedCooperativeEEENS5_IJNSA_ILi256EEENSA_ILi128EEENSA_ILi32EEEEEENS_12float_e5m2_tENS5_IJlSB_lEEESJ_SK_NS4_8TiledMMAINS4_8MMA_AtomIJNS4_4SM904GMMA31MMA_64x128x32_F32E5M2E5M2_SS_TNILNSO_7ScaleInE1ELSQ_1EEEEEENS4_6LayoutINS5_IJNSA_ILi2EEESB_SB_EEENS5_IJSB_NSA_ILi0EEESW_EEEEENS5_IJNS4_10UnderscoreESZ_SZ_EEEEENS4_13SM90_TMA_LOADENS4_14ComposedLayoutINS4_7SwizzleILi1ELi4ELi3EEENS4_18smem_ptr_flag_bitsILi8EEENST_INS5_IJNSA_ILi8EEESH_EEENS5_IJSH_SB_EEEEEEEvNS4_8identityES12_S1C_vS1D_EENS_8epilogue10collective6detail29Sm90TmaWarpSpecializedAdapterINS1G_15DefaultEpilogueISJ_SK_SK_NS1F_6thread17LinearCombinationISJ_Li1EffLNS1K_9ScaleType4KindE0ELNS_15FloatRoundStyleE2ESJ_EENS1_15EpilogueDefaultEEEEEvvEEEEvNT_6ParamsE --------------------------
	.section	.nv.shared._ZN7cutlass13device_kernelINS_4gemm6kernel13GemmUniversalIN4cute5tupleIJiiiiEEENS1_10collective13CollectiveMmaINS1_37MainloopSm90TmaGmmaWarpSpecializedFP8ILi5ENS5_IJNS4_1CILi1EEESB_SB_EEENS1_35KernelTmaWarpSpecializedCooperativeEEENS5_IJNSA_ILi256EEENSA_ILi128EEENSA_ILi32EEEEEENS_12float_e5m2_tENS5_IJlSB_lEEESJ_SK_NS4_8TiledMMAINS4_8MMA_AtomIJNS4_4SM904GMMA31MMA_64x128x32_F32E5M2E5M2_SS_TNILNSO_7ScaleInE1ELSQ_1EEEEEENS4_6LayoutINS5_IJNSA_ILi2EEESB_SB_EEENS5_IJSB_NSA_ILi0EEESW_EEEEENS5_IJNS4_10UnderscoreESZ_SZ_EEEEENS4_13SM90_TMA_LOADENS4_14ComposedLayoutINS4_7SwizzleILi1ELi4ELi3EEENS4_18smem_ptr_flag_bitsILi8EEENST_INS5_IJNSA_ILi8EEESH_EEENS5_IJSH_SB_EEEEEEEvNS4_8identityES12_S1C_vS1D_EENS_8epilogue10collective6detail29Sm90TmaWarpSpecializedAdapterINS1G_15DefaultEpilogueISJ_SK_SK_NS1F_6thread17LinearCombinationISJ_Li1EffLNS1K_9ScaleType4KindE0ELNS_15FloatRoundStyleE2ESJ_EENS1_15EpilogueDefaultEEEEEvvEEEEvNT_6ParamsE,"aw",@nobits
	.sectionflags	@""
	.align	16
	.zero		1024


//--------------------- .nv.shared.reserved.0     --------------------------
	.section	.nv.shared.reserved.0,"aw",@nobits
	.weak		__nv_reservedSMEM_offset_0_alias
	.size		__nv_reservedSMEM_offset_0_alias, 0, 0
	.other		__nv_reservedSMEM_offset_0_alias,@"STO_CUDA_RESERVED_SHARED STV_DEFAULT"
__nv_reservedSMEM_offset_0_alias:
	.zero		0


//--------------------- .nv.global                --------------------------
	.section	.nv.global,"aw",@nobits
.nv.global:
	.type		_ZN40_INTERNAL_a715669c_4_k_cu_b05184e2_247804cute1_E,@object
	.size		_ZN40_INTERNAL_a715669c_4_k_cu_b05184e2_247804cute1_E,(_ZN40_INTERNAL_a715669c_4_k_cu_b05184e2_247804cuda3std3__45__cpo6cbeginE - _ZN40_INTERNAL_a715669c_4_k_cu_b05184e2_247804cute1_E)
_ZN40_INTERNAL_a715669c_4_k_cu_b05184e2_247804cute1_E:
	.zero		1
	.type		_ZN40_INTERNAL_a715669c_4_k_cu_b05184e2_247804cuda3std3__45__cpo6cbeginE,@object
	.size		_ZN40_INTERNAL_a715669c_4_k_cu_b05184e2_247804cuda3std3__45__cpo6cbeginE,(_ZN40_INTERNAL_a715669c_4_k_cu_b05184e2_247804cuda3std3__48in_placeE - _ZN40_INTERNAL_a715669c_4_k_cu_b05184e2_247804cuda3std3__45__cpo6cbeginE)
_ZN40_INTERNAL_a715669c_4_k_cu_b05184e2_247804cuda3std3__45__cpo6cbeginE:
	.zero		1
	.type		_ZN40_INTERNAL_a715669c_4_k_cu_b05184e2_247804cuda3std3__48in_placeE,@object
	.size		_ZN40_INTERNAL_a715669c_4_k_cu_b05184e2_247804cuda3std3__48in_placeE,(_ZN40_INTERNAL_a715669c_4_k_cu_b05184e2_247804cuda3std6ranges3__45__cpo9iter_moveE - _ZN40_INTERNAL_a715669c_4_k_cu_b05184e2_247804cuda3std3__48in_placeE)
_ZN40_INTERNAL_a715669c_4_k_cu_b05184e2_247804cuda3std3__48in_placeE:
	.zero		1
	.type		_ZN40_INTERNAL_a715669c_4_k_cu_b05184e2_247804cuda3std6ranges3__45__cpo9iter_moveE,@object
	.size		_ZN40_INTERNAL_a715669c_4_k_cu_b05184e2_247804cuda3std6ranges3__45__cpo9iter_moveE,(_ZN40_INTERNAL_a715669c_4_k_cu_b05184e2_247804cuda3std3__45__cpo5beginE - _ZN40_INTERNAL_a715669c_4_k_cu_b05184e2_247804cuda3std6ranges3__45__cpo9iter_moveE)
_ZN40_INTERNAL_a715669c_4_k_cu_b05184e2_247804cuda3std6ranges3__45__cpo9iter_moveE:
	.zero		1
	.type		_ZN40_INTERNAL_a715669c_4_k_cu_b05184e2_247804cuda3std3__45__cpo5beginE,@object
	.size		_ZN40_INTERNAL_a715669c_4_k_cu_b05184e2_247804cuda3std3__45__cpo5beginE,(_ZN40_INTERNAL_a715669c_4_k_cu_b05184e2_247804cuda3std3__442_GLOBAL__N__a715669c_4_k_cu_b05184e2_247806ignoreE - _ZN40_INTERNAL_a715669c_4_k_cu_b05184e2_247804cuda3std3__45__cpo5beginE)
_ZN40_INTERNAL_a715669c_4_k_cu_b05184e2_247804cuda3std3__45__cpo5beginE:
	.zero		1
	.type		_ZN40_INTERNAL_a715669c_4_k_cu_b05184e2_247804cuda3std3__442_GLOBAL__N__a715669c_4_k_cu_b05184e2_247806ignoreE,@object
	.size		_ZN40_INTERNAL_a715669c_4_k_cu_b05184e2_247804cuda3std3__442_GLOBAL__N__a715669c_4_k_cu_b05184e2_247806ignoreE,(_ZN40_INTERNAL_a715669c_4_k_cu_b05184e2_247804cute7productE - _ZN40_INTERNAL_a715669c_4_k_cu_b05184e2_247804cuda3std3__442_GLOBAL__N__a715669c_4_k_cu_b05184e2_247806ignoreE)
_ZN40_INTERNAL_a715669c_4_k_cu_b05184e2_247804cuda3std3__442_GLOBAL__N__a715669c_4_k_cu_b05184e2_247806ignoreE:
	.zero		1
	.type		_ZN40_INTERNAL_a715669c_4_k_cu_b05184e2_247804cute7productE,@object
	.size		_ZN40_INTERNAL_a715669c_4_k_cu_b05184e2_247804cute7productE,(_ZN40_INTERNAL_a715669c_4_k_cu_b05184e2_247804cuda3std3__45__cpo3endE - _ZN40_INTERNAL_a715669c_4_k_cu_b05184e2_247804cute7productE)
_ZN40_INTERNAL_a715669c_4_k_cu_b05184e2_247804cute7productE:
	.zero		1
	.type		_ZN40_INTERNAL_a715669c_4_k_cu_b05184e2_247804cuda3std3__45__cpo3endE,@object
	.size		_ZN40_INTERNAL_a715669c_4_k_cu_b05184e2_247804cuda3std3__45__cpo3endE,(_ZN40_INTERNAL_a715669c_4_k_cu_b05184e2_247804cuda3std3__419piecewise_constructE - _ZN40_INTERNAL_a715669c_4_k_cu_b05184e2_247804cuda3std3__45__cpo3endE)
_ZN40_INTERNAL_a715669c_4_k_cu_b05184e2_247804cuda3std3__45__cpo3endE:
	.zero		1
	.type		_ZN40_INTERNAL_a715669c_4_k_cu_b05184e2_247804cuda3std3__419piecewise_constructE,@object
	.size		_ZN40_INTERNAL_a715669c_4_k_cu_b05184e2_247804cuda3std3__419piecewise_constructE,(_ZN40_INTERNAL_a715669c_4_k_cu_b05184e2_247804cuda3std3__45__cpo4cendE - _ZN40_INTERNAL_a715669c_4_k_cu_b05184e2_247804cuda3std3__419piecewise_constructE)
_ZN40_INTERNAL_a715669c_4_k_cu_b05184e2_247804cuda3std3__419piecewise_constructE:
	.zero		1
	.type		_ZN40_INTERNAL_a715669c_4_k_cu_b05184e2_247804cuda3std3__45__cpo4cendE,@object
	.size		_ZN40_INTERNAL_a715669c_4_k_cu_b05184e2_247804cuda3std3__45__cpo4cendE,(_ZN40_INTERNAL_a715669c_4_k_cu_b05184e2_247804cuda3std6ranges3__45__cpo4swapE - _ZN40_INTERNAL_a715669c_4_k_cu_b05184e2_247804cuda3std3__45__cpo4cendE)
_ZN40_INTERNAL_a715669c_4_k_cu_b05184e2_247804cuda3std3__45__cpo4cendE:
	.zero		1
	.type		_ZN40_INTERNAL_a715669c_4_k_cu_b05184e2_247804cuda3std6ranges3__45__cpo4swapE,@object
	.size		_ZN40_INTERNAL_a715669c_4_k_cu_b05184e2_247804cuda3std6ranges3__45__cpo4swapE,(.L_7 - _ZN40_INTERNAL_a715669c_4_k_cu_b05184e2_247804cuda3std6ranges3__45__cpo4swapE)
_ZN40_INTERNAL_a715669c_4_k_cu_b05184e2_247804cuda3std6ranges3__45__cpo4swapE:
	.zero		1
.L_7:


//--------------------- .nv.constant0._ZN7cutlass13device_kernelINS_4gemm6kernel13GemmUniversalIN4cute5tupleIJiiiiEEENS1_10collective13CollectiveMmaINS1_37MainloopSm90TmaGmmaWarpSpecializedFP8ILi5ENS5_IJNS4_1CILi1EEESB_SB_EEENS1_35KernelTmaWarpSpecializedCooperativeEEENS5_IJNSA_ILi256EEENSA_ILi128EEENSA_ILi32EEEEEENS_12float_e5m2_tENS5_IJlSB_lEEESJ_SK_NS4_8TiledMMAINS4_8MMA_AtomIJNS4_4SM904GMMA31MMA_64x128x32_F32E5M2E5M2_SS_TNILNSO_7ScaleInE1ELSQ_1EEEEEENS4_6LayoutINS5_IJNSA_ILi2EEESB_SB_EEENS5_IJSB_NSA_ILi0EEESW_EEEEENS5_IJNS4_10UnderscoreESZ_SZ_EEEEENS4_13SM90_TMA_LOADENS4_14ComposedLayoutINS4_7SwizzleILi1ELi4ELi3EEENS4_18smem_ptr_flag_bitsILi8EEENST_INS5_IJNSA_ILi8EEESH_EEENS5_IJSH_SB_EEEEEEEvNS4_8identityES12_S1C_vS1D_EENS_8epilogue10collective6detail29Sm90TmaWarpSpecializedAdapterINS1G_15DefaultEpilogueISJ_SK_SK_NS1F_6thread17LinearCombinationISJ_Li1EffLNS1K_9ScaleType4KindE0ELNS_15FloatRoundStyleE2ESJ_EENS1_15EpilogueDefaultEEEEEvvEEEEvNT_6ParamsE --------------------------
	.section	.nv.constant0._ZN7cutlass13device_kernelINS_4gemm6kernel13GemmUniversalIN4cute5tupleIJiiiiEEENS1_10collective13CollectiveMmaINS1_37MainloopSm90TmaGmmaWarpSpecializedFP8ILi5ENS5_IJNS4_1CILi1EEESB_SB_EEENS1_35KernelTmaWarpSpecializedCooperativeEEENS5_IJNSA_ILi256EEENSA_ILi128EEENSA_ILi32EEEEEENS_12float_e5m2_tENS5_IJlSB_lEEESJ_SK_NS4_8TiledMMAINS4_8MMA_AtomIJNS4_4SM904GMMA31MMA_64x128x32_F32E5M2E5M2_SS_TNILNSO_7ScaleInE1ELSQ_1EEEEEENS4_6LayoutINS5_IJNSA_ILi2EEESB_SB_EEENS5_IJSB_NSA_ILi0EEESW_EEEEENS5_IJNS4_10UnderscoreESZ_SZ_EEEEENS4_13SM90_TMA_LOADENS4_14ComposedLayoutINS4_7SwizzleILi1ELi4ELi3EEENS4_18smem_ptr_flag_bitsILi8EEENST_INS5_IJNSA_ILi8EEESH_EEENS5_IJSH_SB_EEEEEEEvNS4_8identityES12_S1C_vS1D_EENS_8epilogue10collective6detail29Sm90TmaWarpSpecializedAdapterINS1G_15DefaultEpilogueISJ_SK_SK_NS1F_6thread17LinearCombinationISJ_Li1EffLNS1K_9ScaleType4KindE0ELNS_15FloatRoundStyleE2ESJ_EENS1_15EpilogueDefaultEEEEEvvEEEEvNT_6ParamsE,"a",@progbits
	.sectionflags	@""
	.align	4
.nv.constant0._ZN7cutlass13device_kernelINS_4gemm6kernel13GemmUniversalIN4cute5tupleIJiiiiEEENS1_10collective13CollectiveMmaINS1_37MainloopSm90TmaGmmaWarpSpecializedFP8ILi5ENS5_IJNS4_1CILi1EEESB_SB_EEENS1_35KernelTmaWarpSpecializedCooperativeEEENS5_IJNSA_ILi256EEENSA_ILi128EEENSA_ILi32EEEEEENS_12float_e5m2_tENS5_IJlSB_lEEESJ_SK_NS4_8TiledMMAINS4_8MMA_AtomIJNS4_4SM904GMMA31MMA_64x128x32_F32E5M2E5M2_SS_TNILNSO_7ScaleInE1ELSQ_1EEEEEENS4_6LayoutINS5_IJNSA_ILi2EEESB_SB_EEENS5_IJSB_NSA_ILi0EEESW_EEEEENS5_IJNS4_10UnderscoreESZ_SZ_EEEEENS4_13SM90_TMA_LOADENS4_14ComposedLayoutINS4_7SwizzleILi1ELi4ELi3EEENS4_18smem_ptr_flag_bitsILi8EEENST_INS5_IJNSA_ILi8EEESH_EEENS5_IJSH_SB_EEEEEEEvNS4_8identityES12_S1C_vS1D_EENS_8epilogue10collective6detail29Sm90TmaWarpSpecializedAdapterINS1G_15DefaultEpilogueISJ_SK_SK_NS1F_6thread17LinearCombinationISJ_Li1EffLNS1K_9ScaleType4KindE0ELNS_15FloatRoundStyleE2ESJ_EENS1_15EpilogueDefaultEEEEEvvEEEEvNT_6ParamsE:
	.zero		1664


//--------------------- SYMBOLS --------------------------

	.type		.nv.reservedSmem.offset0,@object
	.size		.nv.reservedSmem.offset0,0x4
